	.target	sm_90a

	.elftype	@"ET_EXEC"


//--------------------- .note.nv.tkinfo           --------------------------
	.section	.note.nv.tkinfo,"",@"SHT_NOTE"
	.sectionflags	@"SHF_NOTE_NV_TKINFO"
	.tkinfo
        /*0018*/ 	.word	0x00000002
        /*0030*/ 	.string	""
        /*0030*/ 	.string	"ptxas"
        /*0030*/ 	.string	"Cuda compilation tools, release 13.0, V13.0.88"
        /*0030*/ 	.string	"Build cuda_13.0.r13.0/compiler.36424714_0"
        /*0030*/ 	.string	"-arch sm_90a -m 64 "



//--------------------- .note.nv.cuinfo           --------------------------
	.section	.note.nv.cuinfo,"",@"SHT_NOTE"
	.sectionflags	@"SHF_NOTE_NV_CUINFO"
        /*0018*/ 	.short	0x0002
        /*001a*/ 	.short	0x005a
        /*001c*/ 	.short	0x0082
	.zero		2


//--------------------- .nv.info                  --------------------------
	.section	.nv.info,"",@"SHT_CUDA_INFO"
	.align	4


	//----- nvinfo : EIATTR_REGCOUNT
	.align		4
        /*0000*/ 	.byte	0x04, 0x2f
        /*0002*/ 	.short	(.L_12 - .L_11)
	.align		4
.L_11:
        /*0004*/ 	.word	index@(_ZN7cutlass13device_kernelINS_4gemm6kernel13GemmUniversalIN4cute5tupleIJiiiiEEENS1_10collective13CollectiveMmaINS1_37MainloopSm90TmaGmmaWarpSpecializedFP8ILi3ENS5_IJNS4_1CILi1EEESB_SB_EEENS1_35KernelTmaWarpSpecializedCooperativeEEENS5_IJNSA_ILi256EEENSA_ILi128EEENSA_ILi32EEEEEENS_12float_e4m3_tENS5_IJlSB_lEEESJ_SK_NS4_8TiledMMAINS4_8MMA_AtomIJNS4_4SM904GMMA31MMA_64x128x32_F32E4M3E4M3_SS_TNILNSO_7ScaleInE1ELSQ_1EEEEEENS4_6LayoutINS5_IJNSA_ILi2EEESB_SB_EEENS5_IJSB_NSA_ILi0EEESW_EEEEENS5_IJNS4_10UnderscoreESZ_SZ_EEEEENS4_13SM90_TMA_LOADENS4_14ComposedLayoutINS4_7SwizzleILi1ELi4ELi3EEENS4_18smem_ptr_flag_bitsILi8EEENST_INS5_IJNSA_ILi8EEESH_EEENS5_IJSH_SB_EEEEEEEvNS4_8identityES12_S1C_vS1D_EENS_8epilogue10collective6detail29Sm90TmaWarpSpecializedAdapterINS1G_15DefaultEpilogueISJ_SK_SK_NS1F_6thread17LinearCombinationISJ_Li1EffLNS1K_9ScaleType4KindE0ELNS_15FloatRoundStyleE2ESJ_EENS1_15EpilogueDefaultEEEEEvvEEEEvNT_6ParamsE)
        /*0008*/ 	.word	0x000000a8


	//----- nvinfo : EIATTR_FRAME_SIZE
	.align		4
.L_12:
        /*000c*/ 	.byte	0x04, 0x11
        /*000e*/ 	.short	(.L_14 - .L_13)
	.align		4
.L_13:
        /*0010*/ 	.word	index@(_ZN7cutlass13device_kernelINS_4gemm6kernel13GemmUniversalIN4cute5tupleIJiiiiEEENS1_10collective13CollectiveMmaINS1_37MainloopSm90TmaGmmaWarpSpecializedFP8ILi3ENS5_IJNS4_1CILi1EEESB_SB_EEENS1_35KernelTmaWarpSpecializedCooperativeEEENS5_IJNSA_ILi256EEENSA_ILi128EEENSA_ILi32EEEEEENS_12float_e4m3_tENS5_IJlSB_lEEESJ_SK_NS4_8TiledMMAINS4_8MMA_AtomIJNS4_4SM904GMMA31MMA_64x128x32_F32E4M3E4M3_SS_TNILNSO_7ScaleInE1ELSQ_1EEEEEENS4_6LayoutINS5_IJNSA_ILi2EEESB_SB_EEENS5_IJSB_NSA_ILi0EEESW_EEEEENS5_IJNS4_10UnderscoreESZ_SZ_EEEEENS4_13SM90_TMA_LOADENS4_14ComposedLayoutINS4_7SwizzleILi1ELi4ELi3EEENS4_18smem_ptr_flag_bitsILi8EEENST_INS5_IJNSA_ILi8EEESH_EEENS5_IJSH_SB_EEEEEEEvNS4_8identityES12_S1C_vS1D_EENS_8epilogue10collective6detail29Sm90TmaWarpSpecializedAdapterINS1G_15DefaultEpilogueISJ_SK_SK_NS1F_6thread17LinearCombinationISJ_Li1EffLNS1K_9ScaleType4KindE0ELNS_15FloatRoundStyleE2ESJ_EENS1_15EpilogueDefaultEEEEEvvEEEEvNT_6ParamsE)
        /*0014*/ 	.word	0x00000100


	//----- nvinfo : EIATTR_MIN_STACK_SIZE
	.align		4
.L_14:
        /*0018*/ 	.byte	0x04, 0x12
        /*001a*/ 	.short	(.L_16 - .L_15)
	.align		4
.L_15:
        /*001c*/ 	.word	index@(_ZN7cutlass13device_kernelINS_4gemm6kernel13GemmUniversalIN4cute5tupleIJiiiiEEENS1_10collective13CollectiveMmaINS1_37MainloopSm90TmaGmmaWarpSpecializedFP8ILi3ENS5_IJNS4_1CILi1EEESB_SB_EEENS1_35KernelTmaWarpSpecializedCooperativeEEENS5_IJNSA_ILi256EEENSA_ILi128EEENSA_ILi32EEEEEENS_12float_e4m3_tENS5_IJlSB_lEEESJ_SK_NS4_8TiledMMAINS4_8MMA_AtomIJNS4_4SM904GMMA31MMA_64x128x32_F32E4M3E4M3_SS_TNILNSO_7ScaleInE1ELSQ_1EEEEEENS4_6LayoutINS5_IJNSA_ILi2EEESB_SB_EEENS5_IJSB_NSA_ILi0EEESW_EEEEENS5_IJNS4_10UnderscoreESZ_SZ_EEEEENS4_13SM90_TMA_LOADENS4_14ComposedLayoutINS4_7SwizzleILi1ELi4ELi3EEENS4_18smem_ptr_flag_bitsILi8EEENST_INS5_IJNSA_ILi8EEESH_EEENS5_IJSH_SB_EEEEEEEvNS4_8identityES12_S1C_vS1D_EENS_8epilogue10collective6detail29Sm90TmaWarpSpecializedAdapterINS1G_15DefaultEpilogueISJ_SK_SK_NS1F_6thread17LinearCombinationISJ_Li1EffLNS1K_9ScaleType4KindE0ELNS_15FloatRoundStyleE2ESJ_EENS1_15EpilogueDefaultEEEEEvvEEEEvNT_6ParamsE)
        /*0020*/ 	.word	0x00000100
.L_16:


//--------------------- .nv.compat                --------------------------
	.section	.nv.compat,"",@"SHT_CUDA_COMPAT_INFO"
	.align	4
        /*0000*/ 	.byte	0x02, 0x09, 0x01, 0x00, 0x02, 0x02, 0x04, 0x00, 0x02, 0x05, 0x05, 0x00, 0x03, 0x07, 0x01, 0x01
        /*0010*/ 	.byte	0x02, 0x03, 0x01, 0x00, 0x02, 0x06, 0x01, 0x00, 0x04, 0x0b, 0x08, 0x00, 0x00, 0x00, 0x00, 0x00
        /*0020*/ 	.byte	0x00, 0x00, 0x00, 0x00


//--------------------- .nv.info._ZN7cutlass13device_kernelINS_4gemm6kernel13GemmUniversalIN4cute5tupleIJiiiiEEENS1_10collective13CollectiveMmaINS1_37MainloopSm90TmaGmmaWarpSpecializedFP8ILi3ENS5_IJNS4_1CILi1EEESB_SB_EEENS1_35KernelTmaWarpSpecializedCooperativeEEENS5_IJNSA_ILi256EEENSA_ILi128EEENSA_ILi32EEEEEENS_12float_e4m3_tENS5_IJlSB_lEEESJ_SK_NS4_8TiledMMAINS4_8MMA_AtomIJNS4_4SM904GMMA31MMA_64x128x32_F32E4M3E4M3_SS_TNILNSO_7ScaleInE1ELSQ_1EEEEEENS4_6LayoutINS5_IJNSA_ILi2EEESB_SB_EEENS5_IJSB_NSA_ILi0EEESW_EEEEENS5_IJNS4_10UnderscoreESZ_SZ_EEEEENS4_13SM90_TMA_LOADENS4_14ComposedLayoutINS4_7SwizzleILi1ELi4ELi3EEENS4_18smem_ptr_flag_bitsILi8EEENST_INS5_IJNSA_ILi8EEESH_EEENS5_IJSH_SB_EEEEEEEvNS4_8identityES12_S1C_vS1D_EENS_8epilogue10collective6detail29Sm90TmaWarpSpecializedAdapterINS1G_15DefaultEpilogueISJ_SK_SK_NS1F_6thread17LinearCombinationISJ_Li1EffLNS1K_9ScaleType4KindE0ELNS_15FloatRoundStyleE2ESJ_EENS1_15EpilogueDefaultEEEEEvvEEEEvNT_6ParamsE --------------------------
	.section	.nv.info._ZN7cutlass13device_kernelINS_4gemm6kernel13GemmUniversalIN4cute5tupleIJiiiiEEENS1_10collective13CollectiveMmaINS1_37MainloopSm90TmaGmmaWarpSpecializedFP8ILi3ENS5_IJNS4_1CILi1EEESB_SB_EEENS1_35KernelTmaWarpSpecializedCooperativeEEENS5_IJNSA_ILi256EEENSA_ILi128EEENSA_ILi32EEEEEENS_12float_e4m3_tENS5_IJlSB_lEEESJ_SK_NS4_8TiledMMAINS4_8MMA_AtomIJNS4_4SM904GMMA31MMA_64x128x32_F32E4M3E4M3_SS_TNILNSO_7ScaleInE1ELSQ_1EEEEEENS4_6LayoutINS5_IJNSA_ILi2EEESB_SB_EEENS5_IJSB_NSA_ILi0EEESW_EEEEENS5_IJNS4_10UnderscoreESZ_SZ_EEEEENS4_13SM90_TMA_LOADENS4_14ComposedLayoutINS4_7SwizzleILi1ELi4ELi3EEENS4_18smem_ptr_flag_bitsILi8EEENST_INS5_IJNSA_ILi8EEESH_EEENS5_IJSH_SB_EEEEEEEvNS4_8identityES12_S1C_vS1D_EENS_8epilogue10collective6detail29Sm90TmaWarpSpecializedAdapterINS1G_15DefaultEpilogueISJ_SK_SK_NS1F_6thread17LinearCombinationISJ_Li1EffLNS1K_9ScaleType4KindE0ELNS_15FloatRoundStyleE2ESJ_EENS1_15EpilogueDefaultEEEEEvvEEEEvNT_6ParamsE,"",@"SHT_CUDA_INFO"
	.sectionflags	@""
	.align	4


	//----- nvinfo : EIATTR_CUDA_API_VERSION
	.align		4
        /*0000*/ 	.byte	0x04, 0x37
        /*0002*/ 	.short	(.L_18 - .L_17)
.L_17:
        /*0004*/ 	.word	0x00000082


	//----- nvinfo : EIATTR_KPARAM_INFO
	.align		4
.L_18:
        /*0008*/ 	.byte	0x04, 0x17
        /*000a*/ 	.short	(.L_20 - .L_19)
.L_19:
        /*000c*/ 	.word	0x00000000
        /*0010*/ 	.short	0x0000
        /*0012*/ 	.short	0x0070
        /*0014*/ 	.byte	0x00, 0xf0, 0x01, 0x10


	//----- nvinfo : EIATTR_SPARSE_MMA_MASK
	.align		4
.L_20:
        /*0018*/ 	.byte	0x03, 0x50
        /*001a*/ 	.short	0x0000


	//----- nvinfo : EIATTR_MAXREG_COUNT
	.align		4
        /*001c*/ 	.byte	0x03, 0x1b
        /*001e*/ 	.short	0x00a8


	//----- nvinfo : EIATTR_NUM_BARRIERS
	.align		4
        /*0020*/ 	.byte	0x02, 0x4c
        /*0022*/ 	.byte	0x01
	.zero		1


	//----- nvinfo : EIATTR_ANNOTATIONS
	.align		4
        /*0024*/ 	.byte	0x04, 0x55
        /*0026*/ 	.short	(.L_22 - .L_21)


	//   ....[0]....
.L_21:
        /*0028*/ 	.word	0x00000001
        /*002c*/ 	.byte	0x70, 0x05, 0x00, 0x00, 0x01, 0x00, 0x00, 0x00, 0x90, 0x05, 0x00, 0x00, 0x01, 0x00, 0x00, 0x00
        /* <DEDUP_REMOVED lines=193> */
        /*0c4c*/ 	.byte	0xa0, 0x00, 0x01, 0x00


	//----- nvinfo : EIATTR_MERCURY_ISA_VERSION
	.align		4
.L_22:
        /*0c50*/ 	.byte	0x03, 0x5f
        /*0c52*/ 	.short	0x0101


	//----- nvinfo : EIATTR_INT_WARP_WIDE_INSTR_OFFSETS
	.align		4
        /*0c54*/ 	.byte	0x04, 0x31
        /*0c56*/ 	.short	(.L_24 - .L_23)


	//   ....[0]....
.L_23:
        /*0c58*/ 	.word	0x00000440


	//   ....[1]....
        /*0c5c*/ 	.word	0x00000450


	//   ....[2]....
        /*0c60*/ 	.word	0x00000580


	//----- nvinfo : EIATTR_COOP_GROUP_MASK_REGIDS
	.align		4
.L_24:
        /*0c64*/ 	.byte	0x04, 0x29
        /*0c66*/ 	.short	(.L_26 - .L_25)


	//   ....[0]....
.L_25:
        /*0c68*/ 	.word	0xffffffff


	//   ....[1]....
        /*0c6c*/ 	.word	0xffffffff


	//   ....[2]....
        /*0c70*/ 	.word	0xffffffff


	//   ....[3]....
        /*0c74*/ 	.word	0xffffffff


	//   ....[4]....
        /*0c78*/ 	.word	0xffffffff


	//----- nvinfo : EIATTR_COOP_GROUP_INSTR_OFFSETS
	.align		4
.L_26:
        /*0c7c*/ 	.byte	0x04, 0x28
        /*0c7e*/ 	.short	(.L_28 - .L_27)


	//   ....[0]....
.L_27:
        /*0c80*/ 	.word	0x00000070


	//   ....[1]....
        /*0c84*/ 	.word	0x00000080


	//   ....[2]....
        /*0c88*/ 	.word	0x000001a0


	//   ....[3]....
        /*0c8c*/ 	.word	0x00000390


	//   ....[4]....
        /*0c90*/ 	.word	0x000012d0


	//----- nvinfo : EIATTR_REG_RECONFIG
	.align		4
.L_28:
        /*0c94*/ 	.byte	0x01, 0x54
	.zero		2


	//----- nvinfo : EIATTR_MBARRIER_INSTR_OFFSETS
	.align		4
        /*0c98*/ 	.byte	0x04, 0x39
        /*0c9a*/ 	.short	(.L_30 - .L_29)


	//   ....[0]....
.L_29:
        /*0c9c*/ 	.word	0x00000320
        /*0ca0*/ 	.word	0x000000ff
        /*0ca4*/ 	.word	0x00000000
        /*0ca8*/ 	.short	0x0100
        /*0caa*/ 	.byte	0x09
	.zero		1


	//   ....[1]....
        /*0cac*/ 	.word	0x00000330
        /*0cb0*/ 	.word	0x000000ff
        /*0cb4*/ 	.word	0x00000018
        /*0cb8*/ 	.short	0x0100
        /*0cba*/ 	.byte	0x09
	.zero		1


	//   ....[2]....
        /*0cbc*/ 	.word	0x00000340
        /*0cc0*/ 	.word	0x000000ff
        /*0cc4*/ 	.word	0x00000008
        /*0cc8*/ 	.short	0x0100
        /*0cca*/ 	.byte	0x09
	.zero		1


	//   ....[3]....
        /*0ccc*/ 	.word	0x00000350
        /*0cd0*/ 	.word	0x000000ff
        /*0cd4*/ 	.word	0x00000020
        /*0cd8*/ 	.short	0x0100
        /*0cda*/ 	.byte	0x09
	.zero		1


	//   ....[4]....
        /*0cdc*/ 	.word	0x00000360
        /*0ce0*/ 	.word	0x000000ff
        /*0ce4*/ 	.word	0x00000010
        /*0ce8*/ 	.short	0x0100
        /*0cea*/ 	.byte	0x09
	.zero		1


	//   ....[5]....
        /*0cec*/ 	.word	0x00000370
        /*0cf0*/ 	.word	0x000000ff
        /*0cf4*/ 	.word	0x00000028
        /*0cf8*/ 	.short	0x0100
        /*0cfa*/ 	.byte	0x09
	.zero		1


	//   ....[6]....
        /*0cfc*/ 	.word	0x000005b0
        /*0d00*/ 	.word	0x000000ff
        /*0d04*/ 	.word	0x00000040
        /*0d08*/ 	.short	0x0100
        /*0d0a*/ 	.byte	0x06
	.zero		1


	//   ....[7]....
        /*0d0c*/ 	.word	0x000005c0
        /*0d10*/ 	.word	0x000000ff
        /*0d14*/ 	.word	0x00000048
        /*0d18*/ 	.short	0x0100
        /*0d1a*/ 	.byte	0x06
	.zero		1


	//   ....[8]....
        /*0d1c*/ 	.word	0x00001ae0
        /*0d20*/ 	.word	0x000000ff
        /*0d24*/ 	.word	0x00000000
        /*0d28*/ 	.short	0x010a
        /*0d2a*/ 	.byte	0x07
	.zero		1


	//   ....[9]....
        /*0d2c*/ 	.word	0x00001b40
        /*0d30*/ 	.word	0x000000ff
        /*0d34*/ 	.word	0x00000000
        /*0d38*/ 	.short	0x010a
        /*0d3a*/ 	.byte	0x07
	.zero		1


	//   ....[10]....
        /*0d3c*/ 	.word	0x00002d10
        /*0d40*/ 	.word	0x000000ff
        /*0d44*/ 	.word	0x00000000
        /*0d48*/ 	.short	0x010a
        /*0d4a*/ 	.byte	0x09
	.zero		1


	//   ....[11]....
        /*0d4c*/ 	.word	0x00002d50
        /*0d50*/ 	.word	0x000000ff
        /*0d54*/ 	.word	0x00000000
        /*0d58*/ 	.short	0x010a
        /*0d5a*/ 	.byte	0x09
	.zero		1


	//   ....[12]....
        /*0d5c*/ 	.word	0x00003d50
        /*0d60*/ 	.word	0x000000ff
        /*0d64*/ 	.word	0x00000000
        /*0d68*/ 	.short	0x0101
        /*0d6a*/ 	.byte	0x08
	.zero		1


	//   ....[13]....
        /*0d6c*/ 	.word	0x00004f20
        /*0d70*/ 	.word	0x000000ff
        /*0d74*/ 	.word	0x00000000
        /*0d78*/ 	.short	0x0101
        /*0d7a*/ 	.byte	0x08
	.zero		1


	//   ....[14]....
        /*0d7c*/ 	.word	0x0000f350
        /*0d80*/ 	.word	0x0000000d
        /*0d84*/ 	.word	0x00000018
        /*0d88*/ 	.short	0x010a
        /*0d8a*/ 	.byte	0x3f
	.zero		1


	//   ....[15]....
        /*0d8c*/ 	.word	0x0000f710
        /*0d90*/ 	.word	0x00000004
        /*0d94*/ 	.word	0x00000048
        /*0d98*/ 	.short	0x0101
        /*0d9a*/ 	.byte	0x3f
	.zero		1


	//   ....[16]....
        /*0d9c*/ 	.word	0x0000fe80
        /*0da0*/ 	.word	0x00000007
        /*0da4*/ 	.word	0x00000000
        /*0da8*/ 	.short	0x010a
        /*0daa*/ 	.byte	0x3f
	.zero		1


	//   ....[17]....
        /*0dac*/ 	.word	0x0000ff00
        /*0db0*/ 	.word	0x00000009
        /*0db4*/ 	.word	0x00000000
        /*0db8*/ 	.short	0x010a
        /*0dba*/ 	.byte	0x3f
	.zero		1


	//   ....[18]....
        /*0dbc*/ 	.word	0x0000ff90
        /*0dc0*/ 	.word	0x00000003
        /*0dc4*/ 	.word	0x00000000
        /*0dc8*/ 	.short	0x010a
        /*0dca*/ 	.byte	0x3f
	.zero		1


	//   ....[19]....
        /*0dcc*/ 	.word	0x00010000
        /*0dd0*/ 	.word	0x00000003
        /*0dd4*/ 	.word	0x00000000
        /*0dd8*/ 	.short	0x010a
        /*0dda*/ 	.byte	0x3f
	.zero		1


	//   ....[20]....
        /*0ddc*/ 	.word	0x00010070
        /*0de0*/ 	.word	0x00000000
        /*0de4*/ 	.word	0x00000000
        /*0de8*/ 	.short	0x010a
        /*0dea*/ 	.byte	0x3f
	.zero		1


	//   ....[21]....
        /*0dec*/ 	.word	0x00010150
        /*0df0*/ 	.word	0x0000000d
        /*0df4*/ 	.word	0x00000018
        /*0df8*/ 	.short	0x010a
        /*0dfa*/ 	.byte	0x3f
	.zero		1


	//   ....[22]....
        /*0dfc*/ 	.word	0x00010230
        /*0e00*/ 	.word	0x00000007
        /*0e04*/ 	.word	0x00000000
        /*0e08*/ 	.short	0x010a
        /*0e0a*/ 	.byte	0x3f
	.zero		1


	//   ....[23]....
        /*0e0c*/ 	.word	0x00010280
        /*0e10*/ 	.word	0x00000009
        /*0e14*/ 	.word	0x00000000
        /*0e18*/ 	.short	0x010a
        /*0e1a*/ 	.byte	0x3f
	.zero		1


	//----- nvinfo : EIATTR_NUM_MBARRIERS
	.align		4
.L_30:
        /*0e1c*/ 	.byte	0x03, 0x38
        /*0e1e*/ 	.short	0x0008


	//----- nvinfo : EIATTR_EXIT_INSTR_OFFSETS
	.align		4
        /*0e20*/ 	.byte	0x04, 0x1c
        /*0e22*/ 	.short	(.L_32 - .L_31)


	//   ....[0]....
.L_31:
        /*0e24*/ 	.word	0x00000620


	//   ....[1]....
        /*0e28*/ 	.word	0x00000f70


	//   ....[2]....
        /*0e2c*/ 	.word	0x0000e990


	//   ....[3]....
        /*0e30*/ 	.word	0x0000efe0


	//   ....[4]....
        /*0e34*/ 	.word	0x0000ffe0


	//----- nvinfo : EIATTR_MAX_THREADS
	.align		4
.L_32:
        /*0e38*/ 	.byte	0x04, 0x05
        /*0e3a*/ 	.short	(.L_34 - .L_33)
.L_33:
        /*0e3c*/ 	.word	0x00000180
        /*0e40*/ 	.word	0x00000001
        /*0e44*/ 	.word	0x00000001


	//----- nvinfo : EIATTR_CRS_STACK_SIZE
	.align		4
.L_34:
        /*0e48*/ 	.byte	0x04, 0x1e
        /*0e4a*/ 	.short	(.L_36 - .L_35)
.L_35:
        /*0e4c*/ 	.word	0x00000000


	//----- nvinfo : EIATTR_CBANK_PARAM_SIZE
	.align		4
.L_36:
        /*0e50*/ 	.byte	0x03, 0x19
        /*0e52*/ 	.short	0x0470


	//----- nvinfo : EIATTR_PARAM_CBANK
	.align		4
        /*0e54*/ 	.byte	0x04, 0x0a
        /*0e56*/ 	.short	(.L_38 - .L_37)
	.align		4
.L_37:
        /*0e58*/ 	.word	index@(.nv.constant0._ZN7cutlass13device_kernelINS_4gemm6kernel13GemmUniversalIN4cute5tupleIJiiiiEEENS1_10collective13CollectiveMmaINS1_37MainloopSm90TmaGmmaWarpSpecializedFP8ILi3ENS5_IJNS4_1CILi1EEESB_SB_EEENS1_35KernelTmaWarpSpecializedCooperativeEEENS5_IJNSA_ILi256EEENSA_ILi128EEENSA_ILi32EEEEEENS_12float_e4m3_tENS5_IJlSB_lEEESJ_SK_NS4_8TiledMMAINS4_8MMA_AtomIJNS4_4SM904GMMA31MMA_64x128x32_F32E4M3E4M3_SS_TNILNSO_7ScaleInE1ELSQ_1EEEEEENS4_6LayoutINS5_IJNSA_ILi2EEESB_SB_EEENS5_IJSB_NSA_ILi0EEESW_EEEEENS5_IJNS4_10UnderscoreESZ_SZ_EEEEENS4_13SM90_TMA_LOADENS4_14ComposedLayoutINS4_7SwizzleILi1ELi4ELi3EEENS4_18smem_ptr_flag_bitsILi8EEENST_INS5_IJNSA_ILi8EEESH_EEENS5_IJSH_SB_EEEEEEEvNS4_8identityES12_S1C_vS1D_EENS_8epilogue10collective6detail29Sm90TmaWarpSpecializedAdapterINS1G_15DefaultEpilogueISJ_SK_SK_NS1F_6thread17LinearCombinationISJ_Li1EffLNS1K_9ScaleType4KindE0ELNS_15FloatRoundStyleE2ESJ_EENS1_15EpilogueDefaultEEEEEvvEEEEvNT_6ParamsE)
        /*0e5c*/ 	.short	0x0210
        /*0e5e*/ 	.short	0x0470


	//----- nvinfo : EIATTR_SW_WAR
	.align		4
.L_38:
        /*0e60*/ 	.byte	0x04, 0x36
        /*0e62*/ 	.short	(.L_40 - .L_39)
.L_39:
        /*0e64*/ 	.word	0x00000008
.L_40:


//--------------------- .nv.callgraph             --------------------------
	.section	.nv.callgraph,"",@"SHT_CUDA_CALLGRAPH"
	.align	4
	.sectionentsize	8
	.align		4
        /*0000*/ 	.word	0x00000000
	.align		4
        /*0004*/ 	.word	0xffffffff
	.align		4
        /*0008*/ 	.word	0x00000000
	.align		4
        /*000c*/ 	.word	0xfffffffe
	.align		4
        /*0010*/ 	.word	0x00000000
	.align		4
        /*0014*/ 	.word	0xfffffffd
	.align		4
        /*0018*/ 	.word	0x00000000
	.align		4
        /*001c*/ 	.word	0xfffffffc


//--------------------- .nv.constant4             --------------------------
	.section	.nv.constant4,"a",@progbits
	.align	8
	.align		8
.nv.constant4:
        /*0000*/ 	.dword	_ZN40_INTERNAL_b2d2f906_4_k_cu_6d73f5a3_225254cuda3std3__45__cpo5beginE
	.align		8
        /*0008*/ 	.dword	_ZN40_INTERNAL_b2d2f906_4_k_cu_6d73f5a3_225254cuda3std3__45__cpo3endE
	.align		8
        /*0010*/ 	.dword	_ZN40_INTERNAL_b2d2f906_4_k_cu_6d73f5a3_225254cuda3std3__45__cpo6cbeginE
	.align		8
        /*0018*/ 	.dword	_ZN40_INTERNAL_b2d2f906_4_k_cu_6d73f5a3_225254cuda3std3__45__cpo4cendE
	.align		8
        /*0020*/ 	.dword	_ZN40_INTERNAL_b2d2f906_4_k_cu_6d73f5a3_225254cuda3std3__442_GLOBAL__N__b2d2f906_4_k_cu_6d73f5a3_225256ignoreE
	.align		8
        /*0028*/ 	.dword	_ZN40_INTERNAL_b2d2f906_4_k_cu_6d73f5a3_225254cuda3std3__419piecewise_constructE
	.align		8
        /*0030*/ 	.dword	_ZN40_INTERNAL_b2d2f906_4_k_cu_6d73f5a3_225254cuda3std3__48in_placeE
	.align		8
        /*0038*/ 	.dword	_ZN40_INTERNAL_b2d2f906_4_k_cu_6d73f5a3_225254cuda3std6ranges3__45__cpo4swapE
	.align		8
        /*0040*/ 	.dword	_ZN40_INTERNAL_b2d2f906_4_k_cu_6d73f5a3_225254cuda3std6ranges3__45__cpo9iter_moveE
	.align		8
        /*0048*/ 	.dword	_ZN40_INTERNAL_b2d2f906_4_k_cu_6d73f5a3_225254cute7productE
	.align		8
        /*0050*/ 	.dword	_ZN40_INTERNAL_b2d2f906_4_k_cu_6d73f5a3_225254cute1_E


//--------------------- .text._ZN7cutlass13device_kernelINS_4gemm6kernel13GemmUniversalIN4cute5tupleIJiiiiEEENS1_10collective13CollectiveMmaINS1_37MainloopSm90TmaGmmaWarpSpecializedFP8ILi3ENS5_IJNS4_1CILi1EEESB_SB_EEENS1_35KernelTmaWarpSpecializedCooperativeEEENS5_IJNSA_ILi256EEENSA_ILi128EEENSA_ILi32EEEEEENS_12float_e4m3_tENS5_IJlSB_lEEESJ_SK_NS4_8TiledMMAINS4_8MMA_AtomIJNS4_4SM904GMMA31MMA_64x128x32_F32E4M3E4M3_SS_TNILNSO_7ScaleInE1ELSQ_1EEEEEENS4_6LayoutINS5_IJNSA_ILi2EEESB_SB_EEENS5_IJSB_NSA_ILi0EEESW_EEEEENS5_IJNS4_10UnderscoreESZ_SZ_EEEEENS4_13SM90_TMA_LOADENS4_14ComposedLayoutINS4_7SwizzleILi1ELi4ELi3EEENS4_18smem_ptr_flag_bitsILi8EEENST_INS5_IJNSA_ILi8EEESH_EEENS5_IJSH_SB_EEEEEEEvNS4_8identityES12_S1C_vS1D_EENS_8epilogue10collective6detail29Sm90TmaWarpSpecializedAdapterINS1G_15DefaultEpilogueISJ_SK_SK_NS1F_6thread17LinearCombinationISJ_Li1EffLNS1K_9ScaleType4KindE0ELNS_15FloatRoundStyleE2ESJ_EENS1_15EpilogueDefaultEEEEEvvEEEEvNT_6ParamsE --------------------------
	.section	.text._ZN7cutlass13device_kernelINS_4gemm6kernel13GemmUniversalIN4cute5tupleIJiiiiEEENS1_10collective13CollectiveMmaINS1_37MainloopSm90TmaGmmaWarpSpecializedFP8ILi3ENS5_IJNS4_1CILi1EEESB_SB_EEENS1_35KernelTmaWarpSpecializedCooperativeEEENS5_IJNSA_ILi256EEENSA_ILi128EEENSA_ILi32EEEEEENS_12float_e4m3_tENS5_IJlSB_lEEESJ_SK_NS4_8TiledMMAINS4_8MMA_AtomIJNS4_4SM904GMMA31MMA_64x128x32_F32E4M3E4M3_SS_TNILNSO_7ScaleInE1ELSQ_1EEEEEENS4_6LayoutINS5_IJNSA_ILi2EEESB_SB_EEENS5_IJSB_NSA_ILi0EEESW_EEEEENS5_IJNS4_10UnderscoreESZ_SZ_EEEEENS4_13SM90_TMA_LOADENS4_14ComposedLayoutINS4_7SwizzleILi1ELi4ELi3EEENS4_18smem_ptr_flag_bitsILi8EEENST_INS5_IJNSA_ILi8EEESH_EEENS5_IJSH_SB_EEEEEEEvNS4_8identityES12_S1C_vS1D_EENS_8epilogue10collective6detail29Sm90TmaWarpSpecializedAdapterINS1G_15DefaultEpilogueISJ_SK_SK_NS1F_6thread17LinearCombinationISJ_Li1EffLNS1K_9ScaleType4KindE0ELNS_15FloatRoundStyleE2ESJ_EENS1_15EpilogueDefaultEEEEEvvEEEEvNT_6ParamsE,"ax",@progbits
	.align	128
.text._ZN7cutlass13device_kernelINS_4gemm6kernel13GemmUniversalIN4cute5tupleIJiiiiEEENS1_10collective13CollectiveMmaINS1_37MainloopSm90TmaGmmaWarpSpecializedFP8ILi3ENS5_IJNS4_1CILi1EEESB_SB_EEENS1_35KernelTmaWarpSpecializedCooperativeEEENS5_IJNSA_ILi256EEENSA_ILi128EEENSA_ILi32EEEEEENS_12float_e4m3_tENS5_IJlSB_lEEESJ_SK_NS4_8TiledMMAINS4_8MMA_AtomIJNS4_4SM904GMMA31MMA_64x128x32_F32E4M3E4M3_SS_TNILNSO_7ScaleInE1ELSQ_1EEEEEENS4_6LayoutINS5_IJNSA_ILi2EEESB_SB_EEENS5_IJSB_NSA_ILi0EEESW_EEEEENS5_IJNS4_10UnderscoreESZ_SZ_EEEEENS4_13SM90_TMA_LOADENS4_14ComposedLayoutINS4_7SwizzleILi1ELi4ELi3EEENS4_18smem_ptr_flag_bitsILi8EEENST_INS5_IJNSA_ILi8EEESH_EEENS5_IJSH_SB_EEEEEEEvNS4_8identityES12_S1C_vS1D_EENS_8epilogue10collective6detail29Sm90TmaWarpSpecializedAdapterINS1G_15DefaultEpilogueISJ_SK_SK_NS1F_6thread17LinearCombinationISJ_Li1EffLNS1K_9ScaleType4KindE0ELNS_15FloatRoundStyleE2ESJ_EENS1_15EpilogueDefaultEEEEEvvEEEEvNT_6ParamsE:
        .type           _ZN7cutlass13device_kernelINS_4gemm6kernel13GemmUniversalIN4cute5tupleIJiiiiEEENS1_10collective13CollectiveMmaINS1_37MainloopSm90TmaGmmaWarpSpecializedFP8ILi3ENS5_IJNS4_1CILi1EEESB_SB_EEENS1_35KernelTmaWarpSpecializedCooperativeEEENS5_IJNSA_ILi256EEENSA_ILi128EEENSA_ILi32EEEEEENS_12float_e4m3_tENS5_IJlSB_lEEESJ_SK_NS4_8TiledMMAINS4_8MMA_AtomIJNS4_4SM904GMMA31MMA_64x128x32_F32E4M3E4M3_SS_TNILNSO_7ScaleInE1ELSQ_1EEEEEENS4_6LayoutINS5_IJNSA_ILi2EEESB_SB_EEENS5_IJSB_NSA_ILi0EEESW_EEEEENS5_IJNS4_10UnderscoreESZ_SZ_EEEEENS4_13SM90_TMA_LOADENS4_14ComposedLayoutINS4_7SwizzleILi1ELi4ELi3EEENS4_18smem_ptr_flag_bitsILi8EEENST_INS5_IJNSA_ILi8EEESH_EEENS5_IJSH_SB_EEEEEEEvNS4_8identityES12_S1C_vS1D_EENS_8epilogue10collective6detail29Sm90TmaWarpSpecializedAdapterINS1G_15DefaultEpilogueISJ_SK_SK_NS1F_6thread17LinearCombinationISJ_Li1EffLNS1K_9ScaleType4KindE0ELNS_15FloatRoundStyleE2ESJ_EENS1_15EpilogueDefaultEEEEEvvEEEEvNT_6ParamsE,@function
        .size           _ZN7cutlass13device_kernelINS_4gemm6kernel13GemmUniversalIN4cute5tupleIJiiiiEEENS1_10collective13CollectiveMmaINS1_37MainloopSm90TmaGmmaWarpSpecializedFP8ILi3ENS5_IJNS4_1CILi1EEESB_SB_EEENS1_35KernelTmaWarpSpecializedCooperativeEEENS5_IJNSA_ILi256EEENSA_ILi128EEENSA_ILi32EEEEEENS_12float_e4m3_tENS5_IJlSB_lEEESJ_SK_NS4_8TiledMMAINS4_8MMA_AtomIJNS4_4SM904GMMA31MMA_64x128x32_F32E4M3E4M3_SS_TNILNSO_7ScaleInE1ELSQ_1EEEEEENS4_6LayoutINS5_IJNSA_ILi2EEESB_SB_EEENS5_IJSB_NSA_ILi0EEESW_EEEEENS5_IJNS4_10UnderscoreESZ_SZ_EEEEENS4_13SM90_TMA_LOADENS4_14ComposedLayoutINS4_7SwizzleILi1ELi4ELi3EEENS4_18smem_ptr_flag_bitsILi8EEENST_INS5_IJNSA_ILi8EEESH_EEENS5_IJSH_SB_EEEEEEEvNS4_8identityES12_S1C_vS1D_EENS_8epilogue10collective6detail29Sm90TmaWarpSpecializedAdapterINS1G_15DefaultEpilogueISJ_SK_SK_NS1F_6thread17LinearCombinationISJ_Li1EffLNS1K_9ScaleType4KindE0ELNS_15FloatRoundStyleE2ESJ_EENS1_15EpilogueDefaultEEEEEvvEEEEvNT_6ParamsE,(.L_x_327 - _ZN7cutlass13device_kernelINS_4gemm6kernel13GemmUniversalIN4cute5tupleIJiiiiEEENS1_10collective13CollectiveMmaINS1_37MainloopSm90TmaGmmaWarpSpecializedFP8ILi3ENS5_IJNS4_1CILi1EEESB_SB_EEENS1_35KernelTmaWarpSpecializedCooperativeEEENS5_IJNSA_ILi256EEENSA_ILi128EEENSA_ILi32EEEEEENS_12float_e4m3_tENS5_IJlSB_lEEESJ_SK_NS4_8TiledMMAINS4_8MMA_AtomIJNS4_4SM904GMMA31MMA_64x128x32_F32E4M3E4M3_SS_TNILNSO_7ScaleInE1ELSQ_1EEEEEENS4_6LayoutINS5_IJNSA_ILi2EEESB_SB_EEENS5_IJSB_NSA_ILi0EEESW_EEEEENS5_IJNS4_10UnderscoreESZ_SZ_EEEEENS4_13SM90_TMA_LOADENS4_14ComposedLayoutINS4_7SwizzleILi1ELi4ELi3EEENS4_18smem_ptr_flag_bitsILi8EEENST_INS5_IJNSA_ILi8EEESH_EEENS5_IJSH_SB_EEEEEEEvNS4_8identityES12_S1C_vS1D_EENS_8epilogue10collective6detail29Sm90TmaWarpSpecializedAdapterINS1G_15DefaultEpilogueISJ_SK_SK_NS1F_6thread17LinearCombinationISJ_Li1EffLNS1K_9ScaleType4KindE0ELNS_15FloatRoundStyleE2ESJ_EENS1_15EpilogueDefaultEEEEEvvEEEEvNT_6ParamsE)
        .other          _ZN7cutlass13device_kernelINS_4gemm6kernel13GemmUniversalIN4cute5tupleIJiiiiEEENS1_10collective13CollectiveMmaINS1_37MainloopSm90TmaGmmaWarpSpecializedFP8ILi3ENS5_IJNS4_1CILi1EEESB_SB_EEENS1_35KernelTmaWarpSpecializedCooperativeEEENS5_IJNSA_ILi256EEENSA_ILi128EEENSA_ILi32EEEEEENS_12float_e4m3_tENS5_IJlSB_lEEESJ_SK_NS4_8TiledMMAINS4_8MMA_AtomIJNS4_4SM904GMMA31MMA_64x128x32_F32E4M3E4M3_SS_TNILNSO_7ScaleInE1ELSQ_1EEEEEENS4_6LayoutINS5_IJNSA_ILi2EEESB_SB_EEENS5_IJSB_NSA_ILi0EEESW_EEEEENS5_IJNS4_10UnderscoreESZ_SZ_EEEEENS4_13SM90_TMA_LOADENS4_14ComposedLayoutINS4_7SwizzleILi1ELi4ELi3EEENS4_18smem_ptr_flag_bitsILi8EEENST_INS5_IJNSA_ILi8EEESH_EEENS5_IJSH_SB_EEEEEEEvNS4_8identityES12_S1C_vS1D_EENS_8epilogue10collective6detail29Sm90TmaWarpSpecializedAdapterINS1G_15DefaultEpilogueISJ_SK_SK_NS1F_6thread17LinearCombinationISJ_Li1EffLNS1K_9ScaleType4KindE0ELNS_15FloatRoundStyleE2ESJ_EENS1_15EpilogueDefaultEEEEEvvEEEEvNT_6ParamsE,@"STO_CUDA_ENTRY STV_DEFAULT"
_ZN7cutlass13device_kernelINS_4gemm6kernel13GemmUniversalIN4cute5tupleIJiiiiEEENS1_10collective13CollectiveMmaINS1_37MainloopSm90TmaGmmaWarpSpecializedFP8ILi3ENS5_IJNS4_1CILi1EEESB_SB_EEENS1_35KernelTmaWarpSpecializedCooperativeEEENS5_IJNSA_ILi256EEENSA_ILi128EEENSA_ILi32EEEEEENS_12float_e4m3_tENS5_IJlSB_lEEESJ_SK_NS4_8TiledMMAINS4_8MMA_AtomIJNS4_4SM904GMMA31MMA_64x128x32_F32E4M3E4M3_SS_TNILNSO_7ScaleInE1ELSQ_1EEEEEENS4_6LayoutINS5_IJNSA_ILi2EEESB_SB_EEENS5_IJSB_NSA_ILi0EEESW_EEEEENS5_IJNS4_10UnderscoreESZ_SZ_EEEEENS4_13SM90_TMA_LOADENS4_14ComposedLayoutINS4_7SwizzleILi1ELi4ELi3EEENS4_18smem_ptr_flag_bitsILi8EEENST_INS5_IJNSA_ILi8EEESH_EEENS5_IJSH_SB_EEEEEEEvNS4_8identityES12_S1C_vS1D_EENS_8epilogue10collective6detail29Sm90TmaWarpSpecializedAdapterINS1G_15DefaultEpilogueISJ_SK_SK_NS1F_6thread17LinearCombinationISJ_Li1EffLNS1K_9ScaleType4KindE0ELNS_15FloatRoundStyleE2ESJ_EENS1_15EpilogueDefaultEEEEEvvEEEEvNT_6ParamsE:
[----:B------:R-:W0:Y:S02]  /*0000*/  LDC R1, c[0x0][0x28] ;  /* 0x00000a00ff017b82 */ /* 0x000e240000000800 */
[----:B0-----:R-:W-:Y:S01]  /*0010*/  VIADD R1, R1, 0xffffff00 ;  /* 0xffffff0001017836 */ /* 0x001fe20000000000 */
[----:B------:R-:W0:Y:S01]  /*0020*/  S2R R2, SR_TID.X ;  /* 0x0000000000027919 */ /* 0x000e220000002100 */
[----:B------:R-:W-:Y:S01]  /*0030*/  ELECT P0, URZ, PT ;  /* 0x00000000003f782f */ /* 0x000fe20003800000 */
[----:B------:R-:W-:Y:S01]  /*0040*/  BSSY B0, `(.L_x_0) ;  /* 0x0000015000007945 */ /* 0x000fe20003800000 */
[--C-:B0-----:R-:W-:Y:S02]  /*0050*/  SHF.R.U32.HI R0, RZ, 0x5, R2.reuse ;  /* 0x00000005ff007819 */ /* 0x101fe40000011602 */
[----:B------:R-:W-:-:S03]  /*0060*/  SHF.R.U32.HI R2, RZ, 0x7, R2 ;  /* 0x00000007ff027819 */ /* 0x000fc60000011602 */
[----:B------:R-:W0:Y:S04]  /*0070*/  SHFL.IDX PT, R3, R0, RZ, 0x1f ;  /* 0x00001fff00037589 */ /* 0x000e2800000e0000 */
[----:B------:R-:W1:Y:S01]  /*0080*/  SHFL.IDX PT, R2, R2, RZ, 0x1f ;  /* 0x00001fff02027589 */ /* 0x000e6200000e0000 */
[----:B0-----:R-:W-:Y:S02]  /*0090*/  R2UR UR4, R3 ;  /* 0x00000000030472ca */ /* 0x001fe400000e0000 */
[----:B-1----:R-:W-:-:S11]  /*00a0*/  R2UR UR6, R2 ;  /* 0x00000000020672ca */ /* 0x002fd600000e0000 */
[----:B------:R-:W-:Y:S02]  /*00b0*/  USHF.R.S32.HI UR5, URZ, 0x1f, UR4 ;  /* 0x0000001f3f057899 */ /* 0x000fe40008011404 */
[----:B------:R-:W-:Y:S02]  /*00c0*/  ISETP.NE.OR P0, PT, RZ, UR4, !P0 ;  /* 0x00000004ff007c0c */ /* 0x000fe4000c705670 */
[----:B------:R-:W-:-:S04]  /*00d0*/  ULEA.HI UR5, UR5, UR4, URZ, 0x2 ;  /* 0x0000000405057291 */ /* 0x000fc8000f8f103f */
[----:B------:R-:W-:-:S04]  /*00e0*/  ULOP3.LUT UR5, UR5, 0xfffffffc, URZ, 0xc0, !UPT ;  /* 0xfffffffc05057892 */ /* 0x000fc8000f8ec03f */
[----:B------:R-:W-:-:S03]  /*00f0*/  UIADD3 UR8, UR4, -UR5, URZ ;  /* 0x8000000504087290 */ /* 0x000fc6000fffe03f */
[----:B------:R-:W-:Y:S09]  /*0100*/  @P0 BRA `(.L_x_1) ;  /* 0x0000000000200947 */ /* 0x000ff20003800000 */
[----:B------:R-:W-:Y:S02]  /*0110*/  ULDC.64 UR4, c[0x0][0x198] ;  /* 0x0000660000047ab9 */ /* 0x000fe40000000a00 */
[----:B------:R-:W-:Y:S02]  /*0120*/  UIADD3 UR10, UP0, UR4, 0xf0, URZ ;  /* 0x000000f0040a7890 */ /* 0x000fe4000ff1e03f */
[----:B------:R-:W-:Y:S02]  /*0130*/  UIADD3 UR4, UP1, UR4, 0x1f0, URZ ;  /* 0x000001f004047890 */ /* 0x000fe4000ff3e03f */
[----:B------:R-:W-:Y:S02]  /*0140*/  UIADD3.X UR11, URZ, UR5, URZ, UP0, !UPT ;  /* 0x000000053f0b7290 */ /* 0x000fe400087fe43f */
[----:B------:R-:W-:-:S07]  /*0150*/  UIADD3.X UR5, URZ, UR5, URZ, UP1, !UPT ;  /* 0x000000053f057290 */ /* 0x000fce0008ffe43f */
[----:B------:R0:W-:Y:S02]  /*0160*/  UTMACCTL.PF [UR10] ;  /* 0x000000000a0079b9 */ /* 0x0001e40008040000 */
[----:B------:R0:W-:Y:S02]  /*0170*/  UTMACCTL.PF [UR4] ;  /* 0x00000000040079b9 */ /* 0x0001e40008040000 */
[----:B0-----:R-:W-:Y:S01]  /*0180*/  NOP ;  /* 0x0000000000007918 */ /* 0x001fe20000000000 */
.L_x_1:
[----:B------:R-:W-:Y:S05]  /*0190*/  BSYNC B0 ;  /* 0x0000000000007941 */ /* 0x000fea0003800000 */
.L_x_0:
[----:B------:R-:W0:Y:S01]  /*01a0*/  SHFL.IDX PT, R2, R0, RZ, 0x1f ;  /* 0x00001fff00027589 */ /* 0x000e2200000e0000 */
[----:B------:R-:W-:Y:S01]  /*01b0*/  UISETP.NE.AND UP0, UPT, UR8, 0x3, UPT ;  /* 0x000000030800788c */ /* 0x000fe2000bf05270 */
[----:B------:R-:W-:Y:S01]  /*01c0*/  ISETP.NE.AND P1, PT, RZ, UR6, PT ;  /* 0x00000006ff007c0c */ /* 0x000fe2000bf25270 */
[----:B------:R-:W-:Y:S02]  /*01d0*/  UIADD3 UR10, UR6, -0x1, URZ ;  /* 0xffffffff060a7890 */ /* 0x000fe4000fffe03f */
[----:B------:R-:W-:Y:S02]  /*01e0*/  UISETP.EQ.OR UP0, UPT, UR8, URZ, !UP0 ;  /* 0x0000003f0800728c */ /* 0x000fe4000c702670 */
[----:B------:R-:W-:Y:S02]  /*01f0*/  UISETP.GE.U32.AND UP1, UPT, UR10, 0x2, UPT ;  /* 0x000000020a00788c */ /* 0x000fe4000bf26070 */
[----:B------:R-:W-:-:S04]  /*0200*/  UISETP.EQ.AND UP0, UPT, UR6, URZ, UP0 ;  /* 0x0000003f0600728c */ /* 0x000fc80008702270 */
[----:B------:R-:W-:-:S04]  /*0210*/  USEL UR13, URZ, 0x1, !UP0 ;  /* 0x000000013f0d7887 */ /* 0x000fc8000c000000 */
[----:B------:R-:W-:Y:S01]  /*0220*/  USEL UR13, UR13, 0x2, UP1 ;  /* 0x000000020d0d7887 */ /* 0x000fe20008800000 */
[----:B0-----:R-:W-:-:S13]  /*0230*/  ISETP.NE.AND P0, PT, R2, RZ, PT ;  /* 0x000000ff0200720c */ /* 0x001fda0003f05270 */
[----:B------:R-:W-:Y:S05]  /*0240*/  @P0 BRA `(.L_x_2) ;  /* 0x0000000000500947 */ /* 0x000fea0003800000 */
[----:B------:R-:W0:Y:S01]  /*0250*/  S2UR UR9, SR_CgaCtaId ;  /* 0x00000000000979c3 */ /* 0x000e220000008800 */
[----:B------:R-:W-:Y:S01]  /*0260*/  UMOV UR4, 0x400 ;  /* 0x0000040000047882 */ /* 0x000fe20000000000 */
[----:B------:R-:W-:Y:S01]  /*0270*/  UMOV UR5, 0x1 ;  /* 0x0000000100057882 */ /* 0x000fe20000000000 */
[----:B------:R-:W-:Y:S01]  /*0280*/  UMOV UR6, 0x100 ;  /* 0x0000010000067882 */ /* 0x000fe20000000000 */
[----:B------:R-:W-:Y:S01]  /*0290*/  ELECT P0, URZ, PT ;  /* 0x00000000003f782f */ /* 0x000fe20003800000 */
[----:B------:R-:W-:-:S04]  /*02a0*/  UIADD3 UR6, -UR6, 0x100000, URZ ;  /* 0x0010000006067890 */ /* 0x000fc8000fffe13f */
[----:B------:R-:W-:Y:S02]  /*02b0*/  USHF.L.U32 UR7, UR6, 0xb, URZ ;  /* 0x0000000b06077899 */ /* 0x000fe4000800063f */
[----:B------:R-:W-:Y:S02]  /*02c0*/  USHF.L.U32 UR6, UR6, 0x1, URZ ;  /* 0x0000000106067899 */ /* 0x000fe4000800063f */
[----:B0-----:R-:W-:Y:S02]  /*02d0*/  ULEA UR9, UR9, UR4, 0x18 ;  /* 0x0000000409097291 */ /* 0x001fe4000f8ec03f */
[----:B------:R-:W-:-:S04]  /*02e0*/  UIADD3 UR4, -UR5, 0x100000, URZ ;  /* 0x0010000005047890 */ /* 0x000fc8000fffe13f */
[----:B------:R-:W-:Y:S02]  /*02f0*/  USHF.L.U32 UR5, UR4, 0xb, URZ ;  /* 0x0000000b04057899 */ /* 0x000fe4000800063f */
[----:B------:R-:W-:Y:S01]  /*0300*/  USHF.L.U32 UR4, UR4, 0x1, URZ ;  /* 0x0000000104047899 */ /* 0x000fe2000800063f */
[----:B------:R-:W0:Y:S11]  /*0310*/  FENCE.VIEW.ASYNC.S ;  /* 0x00000000000073c6 */ /* 0x000e360000000000 */
[----:B0-----:R0:W1:Y:S01]  /*0320*/  SYNCS.EXCH.64 URZ, [UR9], UR4 ;  /* 0x00000004093f75b2 */ /* 0x0010620008000100 */
[----:B------:R0:W2:Y:S01]  /*0330*/  SYNCS.EXCH.64 URZ, [UR9+0x18], UR6 ;  /* 0x00001806093f75b2 */ /* 0x0000a20008000100 */
[----:B------:R0:W3:Y:S01]  /*0340*/  SYNCS.EXCH.64 URZ, [UR9+0x8], UR4 ;  /* 0x00000804093f75b2 */ /* 0x0000e20008000100 */
[----:B------:R0:W4:Y:S01]  /*0350*/  SYNCS.EXCH.64 URZ, [UR9+0x20], UR6 ;  /* 0x00002006093f75b2 */ /* 0x0001220008000100 */
[----:B------:R0:W0:Y:S01]  /*0360*/  SYNCS.EXCH.64 URZ, [UR9+0x10], UR4 ;  /* 0x00001004093f75b2 */ /* 0x0000220008000100 */
[----:B------:R0:W0:Y:S01]  /*0370*/  SYNCS.EXCH.64 URZ, [UR9+0x28], UR6 ;  /* 0x00002806093f75b2 */ /* 0x0000220008000100 */
[----:B------:R-:W-:Y:S01]  /*0380*/  NOP ;  /* 0x0000000000007918 */ /* 0x000fe20000000000 */
.L_x_2:
[----:B------:R-:W5:Y:S01]  /*0390*/  SHFL.IDX PT, R0, R0, RZ, 0x1f ;  /* 0x00001fff00007589 */ /* 0x000f6200000e0000 */
[----:B------:R-:W1:Y:S01]  /*03a0*/  LDC R2, c[0x0][0x65c] ;  /* 0x00019700ff027b82 */ /* 0x000e620000000800 */
[----:B------:R-:W-:Y:S01]  /*03b0*/  ELECT P0, URZ, PT ;  /* 0x00000000003f782f */ /* 0x000fe20003800000 */
[----:B------:R-:W-:Y:S01]  /*03c0*/  IMAD.MOV.U32 R3, RZ, RZ, RZ ;  /* 0x000000ffff037224 */ /* 0x000fe200078e00ff */
[----:B0-----:R-:W-:Y:S01]  /*03d0*/  UMOV UR4, 0x20 ;  /* 0x0000002000047882 */ /* 0x001fe20000000000 */
[----:B------:R-:W-:Y:S01]  /*03e0*/  NOP ;  /* 0x0000000000007918 */ /* 0x000fe20000000000 */
[----:B------:R-:W-:Y:S01]  /*03f0*/  NOP ;  /* 0x0000000000007918 */ /* 0x000fe20000000000 */
[----:B-----5:R-:W-:Y:S02]  /*0400*/  ISETP.NE.OR P0, PT, R0, RZ, !P0 ;  /* 0x000000ff0000720c */ /* 0x020fe40004705670 */
[----:B-1----:R-:W-:Y:S01]  /*0410*/  ISETP.NE.AND P4, PT, R2, 0x1, PT ;  /* 0x000000010200780c */ /* 0x002fe20003f85270 */
[----:B------:R-:W0:Y:S01]  /*0420*/  S2R R0, SR_CTAID.Y ;  /* 0x0000000000007919 */ /* 0x000e220000002600 */
[----:B------:R-:W1:Y:S09]  /*0430*/  S2R R2, SR_CTAID.X ;  /* 0x0000000000027919 */ /* 0x000e720000002500 */
[----:B------:R-:W-:Y:S01]  /*0440*/  VOTEU.ALL UP0, P0 ;  /* 0x00000000003f7886 */ /* 0x000fe20000000000 */
[----:B------:R-:W-:Y:S01]  /*0450*/  VOTEU.ALL UP1, P0 ;  /* 0x00000000003f7886 */ /* 0x000fe20000020000 */
[----:B------:R-:W1:Y:S01]  /*0460*/  @P4 LDC R7, c[0x0][0x10] ;  /* 0x00000400ff074b82 */ /* 0x000e620000000800 */
[----:B------:R-:W-:-:S02]  /*0470*/  @P4 IMAD.MOV.U32 R5, RZ, RZ, RZ ;  /* 0x000000ffff054224 */ /* 0x000fc400078e00ff */
[----:B------:R-:W-:Y:S01]  /*0480*/  @P4 IMAD.MOV.U32 R11, RZ, RZ, RZ ;  /* 0x000000ffff0b4224 */ /* 0x000fe200078e00ff */
[----:B------:R-:W-:Y:S01]  /*0490*/  @!UP0 UMOV UR6, 0x400 ;  /* 0x0000040000068882 */ /* 0x000fe20000000000 */
[----:B------:R-:W-:-:S04]  /*04a0*/  @!UP0 UIADD3 UR4, -UR4, 0x100000, URZ ;  /* 0x0010000004048890 */ /* 0x000fc8000fffe13f */
[----:B------:R-:W-:Y:S02]  /*04b0*/  @!UP0 USHF.L.U32 UR5, UR4, 0xb, URZ ;  /* 0x0000000b04058899 */ /* 0x000fe4000800063f */
[----:B------:R-:W-:Y:S01]  /*04c0*/  @!UP0 USHF.L.U32 UR4, UR4, 0x1, URZ ;  /* 0x0000000104048899 */ /* 0x000fe2000800063f */
[----:B------:R-:W5:Y:S08]  /*04d0*/  @!P4 LDC R9, c[0x0][0xc] ;  /* 0x00000300ff09cb82 */ /* 0x000f700000000800 */
[----:B------:R-:W2:Y:S01]  /*04e0*/  @!UP0 S2UR UR7, SR_CgaCtaId ;  /* 0x00000000000789c3 */ /* 0x000ea20000008800 */
[----:B0-----:R-:W-:-:S04]  /*04f0*/  @P4 IMAD.MOV.U32 R4, RZ, RZ, R0 ;  /* 0x000000ffff044224 */ /* 0x001fc800078e0000 */
[----:B-1----:R-:W-:-:S04]  /*0500*/  @P4 IMAD.WIDE.U32 R6, R2, R7, R4 ;  /* 0x0000000702064225 */ /* 0x002fc800078e0004 */
[----:B------:R-:W-:Y:S02]  /*0510*/  @P4 IMAD.MOV.U32 R16, RZ, RZ, R6 ;  /* 0x000000ffff104224 */ /* 0x000fe400078e0006 */
[----:B------:R-:W-:Y:S02]  /*0520*/  @P4 IMAD.IADD R17, R7, 0x1, R11 ;  /* 0x0000000107114824 */ /* 0x000fe400078e020b */
[----:B-----5:R-:W-:-:S04]  /*0530*/  @!P4 IMAD.WIDE.U32 R4, R9, R0, R2 ;  /* 0x000000000904c225 */ /* 0x020fc800078e0002 */
[----:B------:R-:W-:Y:S02]  /*0540*/  @!P4 IMAD.MOV.U32 R16, RZ, RZ, R4 ;  /* 0x000000ffff10c224 */ /* 0x000fe400078e0004 */
[----:B------:R-:W-:Y:S01]  /*0550*/  @!P4 IMAD.MOV.U32 R17, RZ, RZ, R5 ;  /* 0x000000ffff11c224 */ /* 0x000fe200078e0005 */
[----:B--2---:R-:W-:Y:S02]  /*0560*/  @!UP0 ULEA UR6, UR7, UR6, 0x18 ;  /* 0x0000000607068291 */ /* 0x004fe4000f8ec03f */
[----:B------:R0:W-:Y:S01]  /*0570*/  STL [R1+0x7c], R16 ;  /* 0x00007c1001007387 */ /* 0x0001e20000100800 */
[----:B------:R-:W-:-:S03]  /*0580*/  VOTEU.ALL UP0, P0 ;  /* 0x00000000003f7886 */ /* 0x000fc60000000000 */
[----:B------:R0:W-:Y:S04]  /*0590*/  STL [R1+0x78], R17 ;  /* 0x0000781101007387 */ /* 0x0001e80000100800 */
[----:B------:R-:W1:Y:S02]  /*05a0*/  FENCE.VIEW.ASYNC.S ;  /* 0x00000000000073c6 */ /* 0x000e640000000000 */
[----:B-1----:R0:W3:Y:S01]  /*05b0*/  @!UP0 SYNCS.EXCH.64 URZ, [UR6+0x40], UR4 ;  /* 0x00004004063f85b2 */ /* 0x0020e20008000100 */
[----:B------:R0:W3:Y:S01]  /*05c0*/  @!UP1 SYNCS.EXCH.64 URZ, [UR6+0x48], UR4 ;  /* 0x00004804063f95b2 */ /* 0x0000e20008000100 */
[----:B------:R-:W-:Y:S01]  /*05d0*/  NOP ;  /* 0x0000000000007918 */ /* 0x000fe20000000000 */
[----:B---34-:R-:W-:Y:S06]  /*05e0*/  BAR.SYNC.DEFER_BLOCKING 0x0 ;  /* 0x0000000000007b1d */ /* 0x018fec0000010000 */
[----:B0-----:R-:W-:Y:S05]  /*05f0*/  @!P1 BRA `(.L_x_3) ;  /* 0x000000e000e89947 */ /* 0x001fea0003800000 */
[----:B------:R-:W-:-:S06]  /*0600*/  UISETP.GT.U32.AND UP0, UPT, UR10, 0x1, UPT ;  /* 0x000000010a00788c */ /* 0x000fcc000bf04070 */
[----:B------:R-:W-:-:S13]  /*0610*/  PLOP3.LUT P0, PT, PT, PT, UP0, 0x80, 0x0 ;  /* 0x000000000000781c */ /* 0x000fda0003f0f008 */
[----:B------:R-:W-:Y:S05]  /*0620*/  @P0 EXIT ;  /* 0x000000000000094d */ /* 0x000fea0003800000 */
[----:B------:R-:W-:Y:S01]  /*0630*/  IMAD.MOV.U32 R6, RZ, RZ, -0x1 ;  /* 0xffffffffff067424 */ /* 0x000fe200078e00ff */
[----:B------:R-:W-:Y:S01]  /*0640*/  ULDC.64 UR4, c[0x0][0x650] ;  /* 0x0001940000047ab9 */ /* 0x000fe20000000a00 */
[----:B------:R-:W-:Y:S01]  /*0650*/  IMAD.MOV.U32 R5, RZ, RZ, -0x1 ;  /* 0xffffffffff057424 */ /* 0x000fe200078e00ff */
[----:B------:R-:W-:Y:S01]  /*0660*/  ISETP.GE.U32.AND P0, PT, R16, UR4, PT ;  /* 0x0000000410007c0c */ /* 0x000fe2000bf06070 */
[----:B------:R-:W-:Y:S01]  /*0670*/  UMOV UR22, 0xffffffff ;  /* 0xffffffff00167882 */ /* 0x000fe20000000000 */
[----:B------:R0:W-:Y:S01]  /*0680*/  STL [R1+0x84], R6 ;  /* 0x0000840601007387 */ /* 0x0001e20000100800 */
[----:B------:R-:W-:Y:S02]  /*0690*/  PRMT R4, RZ, 0x7610, R4 ;  /* 0x00007610ff047816 */ /* 0x000fe40000000004 */
[----:B------:R-:W-:Y:S01]  /*06a0*/  ISETP.GE.U32.AND.EX P0, PT, R17, UR5, PT, P0 ;  /* 0x0000000511007c0c */ /* 0x000fe2000bf06100 */
[----:B------:R0:W-:-:S12]  /*06b0*/  STL [R1+0x80], R5 ;  /* 0x0000800501007387 */ /* 0x0001d80000100800 */
[----:B0-----:R-:W-:Y:S05]  /*06c0*/  @P0 BRA `(.L_x_4) ;  /* 0x0000000400680947 */ /* 0x001fea0003800000 */
[----:B------:R-:W0:Y:S01]  /*06d0*/  LDC.64 R12, c[0x0][0x628] ;  /* 0x00018a00ff0c7b82 */ /* 0x000e220000000a00 */
[----:B------:R-:W-:Y:S02]  /*06e0*/  IMAD.MOV.U32 R4, RZ, RZ, R16 ;  /* 0x000000ffff047224 */ /* 0x000fe400078e0010 */
[----:B------:R-:W-:-:S05]  /*06f0*/  IMAD.MOV.U32 R5, RZ, RZ, R17 ;  /* 0x000000ffff057224 */ /* 0x000fca00078e0011 */
[----:B------:R-:W1:Y:S08]  /*0700*/  LDC R10, c[0x0][0x630] ;  /* 0x00018c00ff0a7b82 */ /* 0x000e700000000800 */
[----:B------:R-:W2:Y:S01]  /*0710*/  LDC.64 R14, c[0x0][0x620] ;  /* 0x00018800ff0e7b82 */ /* 0x000ea20000000a00 */
[----:B0-----:R-:W-:-:S04]  /*0720*/  ISETP.NE.U32.AND P0, PT, R12, RZ, PT ;  /* 0x000000ff0c00720c */ /* 0x001fc80003f05070 */
[----:B------:R-:W-:-:S13]  /*0730*/  ISETP.NE.AND.EX P0, PT, R13, RZ, PT, P0 ;  /* 0x000000ff0d00720c */ /* 0x000fda0003f05300 */
[----:B-12---:R-:W-:Y:S05]  /*0740*/  @!P0 BRA `(.L_x_5) ;  /* 0x0000000000288947 */ /* 0x006fea0003800000 */
[----:B------:R-:W0:Y:S02]  /*0750*/  LDC R9, c[0x0][0x634] ;  /* 0x00018d00ff097b82 */ /* 0x000e240000000800 */
[----:B0-----:R-:W-:-:S05]  /*0760*/  IADD3 R9, P0, R16, R9, RZ ;  /* 0x0000000910097210 */ /* 0x001fca0007f1e0ff */
[----:B------:R-:W-:-:S04]  /*0770*/  IMAD.X R11, RZ, RZ, R17, P0 ;  /* 0x000000ffff0b7224 */ /* 0x000fc800000e0611 */
[----:B------:R-:W-:-:S04]  /*0780*/  IMAD.WIDE.U32 R4, R11, R12, RZ ;  /* 0x0000000c0b047225 */ /* 0x000fc800078e00ff */
[----:B------:R-:W-:-:S04]  /*0790*/  IMAD.WIDE.U32 R6, P0, R9, R13, R4 ;  /* 0x0000000d09067225 */ /* 0x000fc80007800004 */
[----:B------:R-:W-:-:S04]  /*07a0*/  IMAD.WIDE.U32 R4, R9, R12, RZ ;  /* 0x0000000c09047225 */ /* 0x000fc800078e00ff */
[----:B------:R-:W-:Y:S01]  /*07b0*/  IMAD.X R9, RZ, RZ, RZ, P0 ;  /* 0x000000ffff097224 */ /* 0x000fe200000e06ff */
[----:B------:R-:W-:Y:S01]  /*07c0*/  IADD3 RZ, P0, R5, R6, RZ ;  /* 0x0000000605ff7210 */ /* 0x000fe20007f1e0ff */
[----:B------:R-:W-:-:S04]  /*07d0*/  IMAD.MOV.U32 R8, RZ, RZ, R7 ;  /* 0x000000ffff087224 */ /* 0x000fc800078e0007 */
[----:B------:R-:W-:-:S08]  /*07e0*/  IMAD.WIDE.U32.X R4, R11, R13, R8, P0 ;  /* 0x0000000d0b047225 */ /* 0x000fd000000e0408 */
.L_x_5:
[-CC-:B------:R-:W-:Y:S01]  /*07f0*/  SHF.R.U64 R24, R4, R10.reuse, R5.reuse ;  /* 0x0000000a04187219 */ /* 0x180fe20000001205 */
[----:B------:R-:W0:Y:S01]  /*0800*/  LDC R8, c[0x0][0x618] ;  /* 0x00018600ff087b82 */ /* 0x000e220000000800 */
[----:B------:R-:W-:Y:S01]  /*0810*/  SHF.R.U32.HI R4, RZ, R10, R5 ;  /* 0x0000000aff047219 */ /* 0x000fe20000011605 */
[----:B------:R-:W-:Y:S01]  /*0820*/  ULDC UR4, c[0x0][0x150] ;  /* 0x0000540000047ab9 */ /* 0x000fe20000000800 */
[----:B------:R-:W-:Y:S01]  /*0830*/  IADD3 R9, P0, RZ, -R24, RZ ;  /* 0x80000018ff097210 */ /* 0x000fe20007f1e0ff */
[----:B------:R-:W-:Y:S01]  /*0840*/  IMAD.MOV.U32 R5, RZ, RZ, R17 ;  /* 0x000000ffff057224 */ /* 0x000fe200078e0011 */
[----:B------:R-:W-:-:S03]  /*0850*/  I2FP.F32.U32 R3, R2 ;  /* 0x0000000200037245 */ /* 0x000fc60000201000 */
[----:B------:R-:W1:Y:S01]  /*0860*/  LDC.64 R18, c[0x0][0x640] ;  /* 0x00019000ff127b82 */ /* 0x000e620000000a00 */
[----:B------:R-:W-:Y:S02]  /*0870*/  IMAD.X R11, RZ, RZ, ~R4, P0 ;  /* 0x000000ffff0b7224 */ /* 0x000fe400000e0e04 */
[----:B------:R-:W-:Y:S01]  /*0880*/  FMUL R3, R3, UR4 ;  /* 0x0000000403037c20 */ /* 0x000fe20008400000 */
[----:B------:R-:W-:Y:S01]  /*0890*/  IMAD.MOV.U32 R4, RZ, RZ, R16 ;  /* 0x000000ffff047224 */ /* 0x000fe200078e0010 */
[----:B------:R-:W-:Y:S01]  /*08a0*/  ULDC UR4, c[0x0][0x154] ;  /* 0x0000550000047ab9 */ /* 0x000fe20000000800 */
[-C--:B------:R-:W-:Y:S02]  /*08b0*/  IMAD R6, R11, R14.reuse, RZ ;  /* 0x0000000e0b067224 */ /* 0x080fe400078e02ff */
[C---:B------:R-:W-:Y:S01]  /*08c0*/  IMAD.WIDE.U32 R4, R9.reuse, R14, R4 ;  /* 0x0000000e09047225 */ /* 0x040fe200078e0004 */
[----:B------:R-:W2:Y:S01]  /*08d0*/  LDC R10, c[0x0][0x608] ;  /* 0x00018200ff0a7b82 */ /* 0x000ea20000000800 */
[----:B------:R-:W3:Y:S02]  /*08e0*/  F2I.U32.TRUNC.NTZ R3, R3 ;  /* 0x0000000300037305 */ /* 0x000ee4000020f000 */
[----:B------:R-:W-:-:S04]  /*08f0*/  IMAD R9, R9, R15, R6 ;  /* 0x0000000f09097224 */ /* 0x000fc800078e0206 */
[----:B------:R-:W-:Y:S01]  /*0900*/  IMAD.IADD R5, R5, 0x1, R9 ;  /* 0x0000000105057824 */ /* 0x000fe200078e0209 */
[----:B------:R-:W4:Y:S01]  /*0910*/  LDC R7, c[0x0][0x144] ;  /* 0x00005100ff077b82 */ /* 0x000f220000000800 */
[----:B------:R-:W-:-:S03]  /*0920*/  IMAD.MOV.U32 R9, RZ, RZ, 0x1 ;  /* 0x00000001ff097424 */ /* 0x000fc600078e00ff */
[----:B0-----:R-:W-:Y:S02]  /*0930*/  SHF.R.U64 R12, R4, R8, R5 ;  /* 0x00000008040c7219 */ /* 0x001fe40000001205 */
[----:B------:R-:W-:Y:S02]  /*0940*/  I2FP.F32.U32 R4, R0 ;  /* 0x0000000000047245 */ /* 0x000fe40000201000 */
[----:B------:R-:W0:Y:S01]  /*0950*/  LDC R14, c[0x0][0x658] ;  /* 0x00019600ff0e7b82 */ /* 0x000e220000000800 */
[----:B-1----:R-:W-:Y:S01]  /*0960*/  ISETP.NE.U32.AND P0, PT, R18, RZ, PT ;  /* 0x000000ff1200720c */ /* 0x002fe20003f05070 */
[----:B---3--:R-:W-:Y:S02]  /*0970*/  IMAD.MOV R6, RZ, RZ, -R3 ;  /* 0x000000ffff067224 */ /* 0x008fe400078e0a03 */
[----:B------:R-:W-:Y:S01]  /*0980*/  FMUL R4, R4, UR4 ;  /* 0x0000000404047c20 */ /* 0x000fe20008400000 */
[----:B------:R-:W-:Y:S01]  /*0990*/  SHF.R.U32.HI R3, RZ, R8, R5 ;  /* 0x00000008ff037219 */ /* 0x000fe20000011605 */
[----:B------:R-:W-:Y:S01]  /*09a0*/  IMAD.MOV.U32 R5, RZ, RZ, -0x1 ;  /* 0xffffffffff057424 */ /* 0x000fe200078e00ff */
[----:B------:R-:W-:Y:S01]  /*09b0*/  ISETP.NE.AND.EX P0, PT, R19, RZ, PT, P0 ;  /* 0x000000ff1300720c */ /* 0x000fe20003f05300 */
[----:B------:R1:W3:Y:S01]  /*09c0*/  F2I.U32.TRUNC.NTZ R11, R4 ;  /* 0x00000004000b7305 */ /* 0x0002e2000020f000 */
[----:B------:R-:W1:Y:S01]  /*09d0*/  LDC R13, c[0x0][0x148] ;  /* 0x00005200ff0d7b82 */ /* 0x000e620000000800 */
[----:B--2---:R-:W-:-:S02]  /*09e0*/  SHF.R.U64 R23, R12, R10, R3 ;  /* 0x0000000a0c177219 */ /* 0x004fc40000001203 */
[----:B------:R-:W-:-:S05]  /*09f0*/  SHF.R.U32.HI R3, RZ, R10, R3 ;  /* 0x0000000aff037219 */ /* 0x000fca0000011603 */
[----:B------:R-:W2:Y:S01]  /*0a00*/  LDC R17, c[0x0][0x600] ;  /* 0x00018000ff117b82 */ /* 0x000ea20000000800 */
[----:B----4-:R-:W-:-:S07]  /*0a10*/  IMAD R8, R7, R6, R2 ;  /* 0x0000000607087224 */ /* 0x010fce00078e0202 */
[----:B------:R-:W4:Y:S01]  /*0a20*/  LDC R16, c[0x0][0x648] ;  /* 0x00019200ff107b82 */ /* 0x000f220000000800 */
[-C--:B0-----:R-:W-:Y:S02]  /*0a30*/  SHF.L.U32 R2, R5, R14.reuse, RZ ;  /* 0x0000000e05027219 */ /* 0x081fe400000006ff */
[--C-:B------:R-:W-:Y:S02]  /*0a40*/  SHF.R.U64 R22, R23, R14, R3.reuse ;  /* 0x0000000e17167219 */ /* 0x100fe40000001203 */
[----:B------:R-:W-:Y:S02]  /*0a50*/  LOP3.LUT R10, RZ, R2, RZ, 0x33, !PT ;  /* 0x00000002ff0a7212 */ /* 0x000fe400078e33ff */
[-C--:B------:R-:W-:Y:S01]  /*0a60*/  SHF.R.U32.HI R3, RZ, R14.reuse, R3 ;  /* 0x0000000eff037219 */ /* 0x080fe20000011603 */
[----:B------:R-:W0:Y:S01]  /*0a70*/  LDC R21, c[0x0][0x638] ;  /* 0x00018e00ff157b82 */ /* 0x000e220000000800 */
[----:B------:R-:W-:Y:S01]  /*0a80*/  SHF.L.U32 R9, R9, R14, RZ ;  /* 0x0000000e09097219 */ /* 0x000fe200000006ff */
[----:B------:R-:W-:-:S06]  /*0a90*/  IMAD.MOV.U32 R2, RZ, RZ, R22 ;  /* 0x000000ffff027224 */ /* 0x000fcc00078e0016 */
[----:B------:R-:W0:Y:S01]  /*0aa0*/  LDC R20, c[0x0][0x610] ;  /* 0x00018400ff147b82 */ /* 0x000e220000000800 */
[----:B-1-3--:R-:W-:Y:S05]  /*0ab0*/  @!P0 BRA `(.L_x_6) ;  /* 0x0000000000288947 */ /* 0x00afea0003800000 */
[----:B------:R-:W1:Y:S02]  /*0ac0*/  LDC R7, c[0x0][0x64c] ;  /* 0x00019300ff077b82 */ /* 0x000e640000000800 */
[----:B-1----:R-:W-:-:S05]  /*0ad0*/  IADD3 R7, P0, R22, R7, RZ ;  /* 0x0000000716077210 */ /* 0x002fca0007f1e0ff */
        /* <DEDUP_REMOVED lines=8> */
.L_x_6:
[----:B----4-:R-:W-:Y:S01]  /*0b60*/  SHF.R.U64 R2, R2, R16, R3 ;  /* 0x0000001002027219 */ /* 0x010fe20000001203 */
[----:B--2---:R-:W-:Y:S01]  /*0b70*/  VIADD R3, R17, 0xffffffff ;  /* 0xffffffff11037836 */ /* 0x004fe20000000000 */
[----:B------:R-:W-:Y:S01]  /*0b80*/  LOP3.LUT R10, R23, R10, RZ, 0xc0, !PT ;  /* 0x0000000a170a7212 */ /* 0x000fe200078ec0ff */
[----:B------:R-:W-:Y:S01]  /*0b90*/  IMAD.MOV R11, RZ, RZ, -R11 ;  /* 0x000000ffff0b7224 */ /* 0x000fe200078e0a0b */
[----:B------:R-:W-:Y:S01]  /*0ba0*/  R2UR UR22, R24 ;  /* 0x00000000181672ca */ /* 0x000fe200000e0000 */
[----:B------:R-:W-:Y:S01]  /*0bb0*/  IMAD.MOV R4, RZ, RZ, -R2 ;  /* 0x000000ffff047224 */ /* 0x000fe200078e0a02 */
[----:B------:R-:W-:Y:S01]  /*0bc0*/  LOP3.LUT R3, R12, R3, RZ, 0xc0, !PT ;  /* 0x000000030c037212 */ /* 0x000fe200078ec0ff */
[----:B------:R-:W-:Y:S02]  /*0bd0*/  @P4 IMAD R8, R13, R11, R0 ;  /* 0x0000000b0d084224 */ /* 0x000fe400078e0200 */
[----:B------:R-:W-:Y:S02]  /*0be0*/  IMAD R9, R9, R2, R10 ;  /* 0x0000000209097224 */ /* 0x000fe400078e020a */
[----:B0-----:R-:W-:-:S02]  /*0bf0*/  IMAD R0, R4, R21, R22 ;  /* 0x0000001504007224 */ /* 0x001fc400078e0216 */
[----:B------:R-:W-:Y:S02]  /*0c00*/  IMAD R8, R9, R20, R8 ;  /* 0x0000001409087224 */ /* 0x000fe400078e0208 */
[----:B------:R-:W-:Y:S02]  /*0c10*/  IMAD R3, R0, R17, R3 ;  /* 0x0000001100037224 */ /* 0x000fe400078e0203 */
[----:B------:R-:W-:-:S03]  /*0c20*/  IMAD.MOV.U32 R4, RZ, RZ, 0x1 ;  /* 0x00000001ff047424 */ /* 0x000fc600078e00ff */
[----:B------:R-:W-:Y:S02]  /*0c30*/  SEL R2, R3, R8, !P4 ;  /* 0x0000000803027207 */ /* 0x000fe40006000000 */
[----:B------:R-:W-:-:S03]  /*0c40*/  SEL R0, R8, R3, !P4 ;  /* 0x0000000308007207 */ /* 0x000fc60006000000 */
[----:B------:R0:W-:Y:S04]  /*0c50*/  STL [R1+0x80], R2 ;  /* 0x0000800201007387 */ /* 0x0001e80000100800 */
[----:B------:R0:W-:Y:S02]  /*0c60*/  STL [R1+0x84], R0 ;  /* 0x0000840001007387 */ /* 0x0001e40000100800 */
.L_x_4:
[----:B------:R-:W-:-:S08]  /*0c70*/  NOP ;  /* 0x0000000000007918 */ /* 0x000fd00000000000 */
[----:B------:R-:W1:Y:S02]  /*0c80*/  USETMAXREG.TRY_ALLOC.CTAPOOL UP0, 0xe8 ;  /* 0x000000e8000079c8 */ /* 0x000e640008000600 */
[----:B-1----:R-:W-:-:S13]  /*0c90*/  PLOP3.LUT P0, PT, PT, PT, UP0, 0x80, 0x0 ;  /* 0x000000000000781c */ /* 0x002fda0003f0f008 */
[----:B------:R-:W-:Y:S05]  /*0ca0*/  @!P0 BRA `(.L_x_4) ;  /* 0xfffffffc00f08947 */ /* 0x000fea000383ffff */
[----:B------:R-:W-:Y:S01]  /*0cb0*/  ULDC.64 UR4, c[0x0][0x598] ;  /* 0x0001660000047ab9 */ /* 0x000fe20000000a00 */
[----:B------:R-:W-:Y:S01]  /*0cc0*/  ULDC.64 UR16, c[0x0][0x208] ;  /* 0x0000820000107ab9 */ /* 0x000fe20000000a00 */
[----:B------:R-:W-:-:S04]  /*0cd0*/  ISETP.NE.U32.AND P0, PT, RZ, UR4, PT ;  /* 0x00000004ff007c0c */ /* 0x000fc8000bf05070 */
[----:B------:R-:W-:-:S13]  /*0ce0*/  ISETP.NE.AND.EX P0, PT, RZ, UR5, PT, P0 ;  /* 0x00000005ff007c0c */ /* 0x000fda000bf05300 */
[----:B------:R-:W-:Y:S05]  /*0cf0*/  @!P0 BRA `(.L_x_7) ;  /* 0x0000000000208947 */ /* 0x000fea0003800000 */
[----:B0-----:R-:W0:Y:S02]  /*0d00*/  LDC.64 R2, c[0x0][0x598] ;  /* 0x00016600ff027b82 */ /* 0x001e240000000a00 */
[----:B0-----:R-:W2:Y:S02]  /*0d10*/  LDG.E.64 R2, desc[UR16][R2.64] ;  /* 0x0000001002027981 */ /* 0x001ea4000c1e1b00 */
[----:B--2---:R-:W-:-:S04]  /*0d20*/  ISETP.NE.U32.AND P0, PT, R2, RZ, PT ;  /* 0x000000ff0200720c */ /* 0x004fc80003f05070 */
[----:B------:R-:W-:-:S13]  /*0d30*/  ISETP.NE.AND.EX P0, PT, R3, RZ, PT, P0 ;  /* 0x000000ff0300720c */ /* 0x000fda0003f05300 */
[----:B------:R-:W-:Y:S05]  /*0d40*/  @!P0 BRA `(.L_x_7) ;  /* 0x00000000000c8947 */ /* 0x000fea0003800000 */
[----:B------:R-:W2:Y:S02]  /*0d50*/  LD.E R2, desc[UR16][R2.64] ;  /* 0x0000001002027980 */ /* 0x000ea4000c101900 */
[----:B--2---:R-:W-:Y:S01]  /*0d60*/  R2UR UR20, R2 ;  /* 0x00000000021472ca */ /* 0x004fe200000e0000 */
[----:B------:R-:W-:-:S14]  /*0d70*/  BRA `(.L_x_8) ;  /* 0x0000000000247947 */ /* 0x000fdc0003800000 */
.L_x_7:
[----:B------:R-:W-:Y:S02]  /*0d80*/  ULDC.64 UR4, c[0x0][0x588] ;  /* 0x0001620000047ab9 */ /* 0x000fe40000000a00 */
[----:B------:R-:W-:-:S04]  /*0d90*/  ISETP.NE.U32.AND P0, PT, RZ, UR4, PT ;  /* 0x00000004ff007c0c */ /* 0x000fc8000bf05070 */
[----:B------:R-:W-:-:S13]  /*0da0*/  ISETP.NE.AND.EX P0, PT, RZ, UR5, PT, P0 ;  /* 0x00000005ff007c0c */ /* 0x000fda000bf05300 */
[----:B------:R-:W-:Y:S05]  /*0db0*/  @!P0 BRA `(.L_x_9) ;  /* 0x0000000000108947 */ /* 0x000fea0003800000 */
[----:B0-----:R-:W0:Y:S02]  /*0dc0*/  LDC.64 R2, c[0x0][0x588] ;  /* 0x00016200ff027b82 */ /* 0x001e240000000a00 */
[----:B0-----:R-:W2:Y:S02]  /*0dd0*/  LDG.E R2, desc[UR16][R2.64] ;  /* 0x0000001002027981 */ /* 0x001ea4000c1e1900 */
[----:B--2---:R-:W-:Y:S01]  /*0de0*/  R2UR UR20, R2 ;  /* 0x00000000021472ca */ /* 0x004fe200000e0000 */
[----:B------:R-:W-:-:S14]  /*0df0*/  BRA `(.L_x_8) ;  /* 0x0000000000047947 */ /* 0x000fdc0003800000 */
.L_x_9:
[----:B------:R-:W-:-:S05]  /*0e00*/  ULDC UR20, c[0x0][0x580] ;  /* 0x0001600000147ab9 */ /* 0x000fca0000000800 */
.L_x_8:
[----:B------:R-:W-:Y:S02]  /*0e10*/  ULDC.64 UR4, c[0x0][0x5a0] ;  /* 0x0001680000047ab9 */ /* 0x000fe40000000a00 */
        /* <DEDUP_REMOVED lines=11> */
.L_x_10:
        /* <DEDUP_REMOVED lines=8> */
.L_x_12:
[----:B------:R-:W-:-:S05]  /*0f50*/  ULDC UR21, c[0x0][0x584] ;  /* 0x0001610000157ab9 */ /* 0x000fca0000000800 */
.L_x_11:
[----:B------:R-:W-:-:S13]  /*0f60*/  LOP3.LUT P0, RZ, R4, 0xff, RZ, 0xc0, !PT ;  /* 0x000000ff04ff7812 */ /* 0x000fda000780c0ff */
[----:B------:R-:W-:Y:S05]  /*0f70*/  @!P0 EXIT ;  /* 0x000000000000894d */ /* 0x000fea0003800000 */
[----:B------:R-:W-:Y:S01]  /*0f80*/  ULDC UR4, c[0x0][0x28c] ;  /* 0x0000a30000047ab9 */ /* 0x000fe20000000800 */
[----:B------:R-:W-:Y:S02]  /*0f90*/  ULOP3.LUT UR23, UR13, 0x1, URZ, 0xfc, !UPT ;  /* 0x000000010d177892 */ /* 0x000fe4000f8efc3f */
[----:B------:R-:W-:-:S04]  /*0fa0*/  UIADD3 UR4, UR4, 0x1f, URZ ;  /* 0x0000001f04047890 */ /* 0x000fc8000fffe03f */
[----:B------:R-:W-:-:S04]  /*0fb0*/  USHF.R.S32.HI UR5, URZ, 0x1f, UR4 ;  /* 0x0000001f3f057899 */ /* 0x000fc80008011404 */
[----:B------:R-:W-:-:S03]  /*0fc0*/  ULEA.HI UR5, UR5, UR4, URZ, 0x5 ;  /* 0x0000000405057291 */ /* 0x000fc6000f8f283f */
[----:B------:R-:W-:Y:S01]  /*0fd0*/  UMOV UR4, URZ ;  /* 0x0000003f00047c82 */ /* 0x000fe20008000000 */
[----:B------:R-:W-:-:S03]  /*0fe0*/  USHF.R.S32.HI UR12, URZ, 0x5, UR5 ;  /* 0x000000053f0c7899 */ /* 0x000fc60008011405 */
[----:B------:R-:W-:-:S09]  /*0ff0*/  UMOV UR5, URZ ;  /* 0x0000003f00057c82 */ /* 0x000fd20008000000 */
.L_x_293:
[----:B0-----:R-:W0:Y:S01]  /*1000*/  S2R R0, SR_TID.X ;  /* 0x0000000000007919 */ /* 0x001e220000002100 */
[----:B-1----:R-:W1:Y:S01]  /*1010*/  S2UR UR11, SR_CgaCtaId ;  /* 0x00000000000b79c3 */ /* 0x002e620000008800 */
[----:B------:R-:W-:Y:S01]  /*1020*/  UMOV UR14, 0x400 ;  /* 0x00000400000e7882 */ /* 0x000fe20000000000 */
[----:B------:R-:W-:Y:S01]  /*1030*/  UMOV UR6, URZ ;  /* 0x0000003f00067c82 */ /* 0x000fe20008000000 */
[----:B------:R-:W-:Y:S01]  /*1040*/  STL [R1+0x74], RZ ;  /* 0x000074ff01007387 */ /* 0x000fe20000100800 */
[----:B------:R-:W-:Y:S01]  /*1050*/  UMOV UR7, URZ ;  /* 0x0000003f00077c82 */ /* 0x000fe20008000000 */
[----:B------:R-:W-:Y:S01]  /*1060*/  UMOV UR8, URZ ;  /* 0x0000003f00087c82 */ /* 0x000fe20008000000 */
[----:B------:R-:W-:Y:S01]  /*1070*/  UMOV UR18, UR5 ;  /* 0x0000000500127c82 */ /* 0x000fe20008000000 */
[----:B------:R-:W-:Y:S01]  /*1080*/  STL [R1+0x70], RZ ;  /* 0x000070ff01007387 */ /* 0x000fe20000100800 */
[----:B--2---:R-:W2:Y:S01]  /*1090*/  LDC R2, c[0x0][0x28c] ;  /* 0x0000a300ff027b82 */ /* 0x004ea20000000800 */
[----:B------:R-:W-:-:S02]  /*10a0*/  CS2R R4, SRZ ;  /* 0x0000000000047805 */ /* 0x000fc4000001ff00 */
[----:B------:R-:W-:Y:S01]  /*10b0*/  CS2R R6, SRZ ;  /* 0x0000000000067805 */ /* 0x000fe2000001ff00 */
[----:B------:R-:W-:Y:S01]  /*10c0*/  STL [R1+0x6c], RZ ;  /* 0x00006cff01007387 */ /* 0x000fe20000100800 */
[----:B------:R-:W-:Y:S02]  /*10d0*/  CS2R R8, SRZ ;  /* 0x0000000000087805 */ /* 0x000fe4000001ff00 */
[----:B------:R-:W-:Y:S02]  /*10e0*/  CS2R R10, SRZ ;  /* 0x00000000000a7805 */ /* 0x000fe4000001ff00 */
[----:B------:R-:W-:Y:S01]  /*10f0*/  CS2R R12, SRZ ;  /* 0x00000000000c7805 */ /* 0x000fe2000001ff00 */
[----:B------:R-:W-:Y:S01]  /*1100*/  STL [R1+0x68], RZ ;  /* 0x000068ff01007387 */ /* 0x000fe20000100800 */
[----:B------:R-:W-:Y:S02]  /*1110*/  CS2R R14, SRZ ;  /* 0x00000000000e7805 */ /* 0x000fe4000001ff00 */
[----:B------:R-:W-:-:S02]  /*1120*/  CS2R R16, SRZ ;  /* 0x0000000000107805 */ /* 0x000fc4000001ff00 */
[----:B------:R-:W-:Y:S01]  /*1130*/  CS2R R18, SRZ ;  /* 0x0000000000127805 */ /* 0x000fe2000001ff00 */
[----:B------:R-:W-:Y:S01]  /*1140*/  STL [R1+0x64], RZ ;  /* 0x000064ff01007387 */ /* 0x000fe20000100800 */
[----:B------:R-:W-:Y:S02]  /*1150*/  CS2R R20, SRZ ;  /* 0x0000000000147805 */ /* 0x000fe4000001ff00 */
[----:B------:R-:W-:Y:S02]  /*1160*/  CS2R R22, SRZ ;  /* 0x0000000000167805 */ /* 0x000fe4000001ff00 */
[----:B------:R-:W-:Y:S01]  /*1170*/  CS2R R152, SRZ ;  /* 0x0000000000987805 */ /* 0x000fe2000001ff00 */
[----:B------:R-:W-:Y:S01]  /*1180*/  STL [R1+0x60], RZ ;  /* 0x000060ff01007387 */ /* 0x000fe20000100800 */
[----:B-1----:R-:W-:Y:S01]  /*1190*/  ULEA UR14, UR11, UR14, 0x18 ;  /* 0x0000000e0b0e7291 */ /* 0x002fe2000f8ec03f */
[----:B------:R-:W-:Y:S02]  /*11a0*/  CS2R R154, SRZ ;  /* 0x00000000009a7805 */ /* 0x000fe4000001ff00 */
[----:B------:R-:W-:Y:S01]  /*11b0*/  CS2R R156, SRZ ;  /* 0x00000000009c7805 */ /* 0x000fe2000001ff00 */
[----:B------:R-:W-:Y:S01]  /*11c0*/  STL [R1+0x5c], RZ ;  /* 0x00005cff01007387 */ /* 0x000fe20000100800 */
[----:B------:R-:W-:-:S02]  /*11d0*/  CS2R R158, SRZ ;  /* 0x00000000009e7805 */ /* 0x000fc4000001ff00 */
[----:B------:R-:W-:Y:S02]  /*11e0*/  CS2R R160, SRZ ;  /* 0x0000000000a07805 */ /* 0x000fe4000001ff00 */
[----:B------:R-:W-:Y:S02]  /*11f0*/  CS2R R162, SRZ ;  /* 0x0000000000a27805 */ /* 0x000fe4000001ff00 */
[----:B0-----:R-:W-:Y:S01]  /*1200*/  LOP3.LUT R0, R0, 0x80, RZ, 0xc0, !PT ;  /* 0x0000008000007812 */ /* 0x001fe200078ec0ff */
[----:B------:R-:W-:Y:S01]  /*1210*/  STL [R1+0x58], RZ ;  /* 0x000058ff01007387 */ /* 0x000fe20000100800 */
[----:B--2---:R-:W-:Y:S02]  /*1220*/  ISETP.GE.AND P0, PT, R2, 0x1, PT ;  /* 0x000000010200780c */ /* 0x004fe40003f06270 */
[----:B------:R-:W-:Y:S02]  /*1230*/  CS2R R2, SRZ ;  /* 0x0000000000027805 */ /* 0x000fe4000001ff00 */
[----:B------:R-:W-:Y:S01]  /*1240*/  SHF.R.U32.HI R0, RZ, 0x7, R0 ;  /* 0x00000007ff007819 */ /* 0x000fe20000011600 */
[----:B------:R-:W-:Y:S01]  /*1250*/  STL [R1+0x54], RZ ;  /* 0x000054ff01007387 */ /* 0x000fe20000100800 */
[----:B------:R-:W-:-:S02]  /*1260*/  CS2R R164, SRZ ;  /* 0x0000000000a47805 */ /* 0x000fc4000001ff00 */
[----:B------:R-:W-:Y:S02]  /*1270*/  CS2R R166, SRZ ;  /* 0x0000000000a67805 */ /* 0x000fe4000001ff00 */
[----:B------:R-:W-:Y:S01]  /*1280*/  CS2R R168, SRZ ;  /* 0x0000000000a87805 */ /* 0x000fe2000001ff00 */
[----:B------:R-:W-:Y:S01]  /*1290*/  STL [R1+0x50], RZ ;  /* 0x000050ff01007387 */ /* 0x000fe20000100800 */
[----:B------:R-:W-:Y:S02]  /*12a0*/  CS2R R170, SRZ ;  /* 0x0000000000aa7805 */ /* 0x000fe4000001ff00 */
[----:B------:R-:W-:Y:S02]  /*12b0*/  CS2R R172, SRZ ;  /* 0x0000000000ac7805 */ /* 0x000fe4000001ff00 */
[----:B------:R-:W-:Y:S01]  /*12c0*/  CS2R R174, SRZ ;  /* 0x0000000000ae7805 */ /* 0x000fe2000001ff00 */
[----:B------:R-:W0:Y:S01]  /*12d0*/  SHFL.IDX PT, R0, R0, RZ, 0x1f ;  /* 0x00001fff00007589 */ /* 0x000e2200000e0000 */
[----:B------:R-:W-:-:S02]  /*12e0*/  CS2R R176, SRZ ;  /* 0x0000000000b07805 */ /* 0x000fc4000001ff00 */
[----:B------:R-:W-:Y:S02]  /*12f0*/  CS2R R178, SRZ ;  /* 0x0000000000b27805 */ /* 0x000fe4000001ff00 */
[----:B------:R-:W-:Y:S01]  /*1300*/  CS2R R180, SRZ ;  /* 0x0000000000b47805 */ /* 0x000fe2000001ff00 */
[----:B------:R1:W-:Y:S01]  /*1310*/  STL [R1+0x4c], RZ ;  /* 0x00004cff01007387 */ /* 0x0003e20000100800 */
[----:B------:R-:W-:Y:S02]  /*1320*/  CS2R R182, SRZ ;  /* 0x0000000000b67805 */ /* 0x000fe4000001ff00 */
[----:B------:R-:W-:Y:S02]  /*1330*/  CS2R R184, SRZ ;  /* 0x0000000000b87805 */ /* 0x000fe4000001ff00 */
[----:B------:R-:W-:Y:S01]  /*1340*/  CS2R R186, SRZ ;  /* 0x0000000000ba7805 */ /* 0x000fe2000001ff00 */
[----:B------:R1:W-:Y:S01]  /*1350*/  STL [R1+0x48], RZ ;  /* 0x000048ff01007387 */ /* 0x0003e20000100800 */
        /* <DEDUP_REMOVED lines=14> */
[----:B------:R-:W-:Y:S02]  /*1440*/  CS2R R210, SRZ ;  /* 0x0000000000d27805 */ /* 0x000fe4000001ff00 */
[----:B0-----:R-:W-:Y:S01]  /*1450*/  R2UR UR9, R0 ;  /* 0x00000000000972ca */ /* 0x001fe200000e0000 */
[----:B------:R1:W-:Y:S01]  /*1460*/  STL [R1+0x38], RZ ;  /* 0x000038ff01007387 */ /* 0x0003e20000100800 */
[----:B------:R-:W-:Y:S01]  /*1470*/  IMAD.MOV.U32 R0, RZ, RZ, RZ ;  /* 0x000000ffff007224 */ /* 0x000fe200078e00ff */
[----:B------:R-:W-:-:S02]  /*1480*/  CS2R R212, SRZ ;  /* 0x0000000000d47805 */ /* 0x000fc4000001ff00 */
[----:B------:R-:W-:Y:S01]  /*1490*/  CS2R R214, SRZ ;  /* 0x0000000000d67805 */ /* 0x000fe2000001ff00 */
[----:B------:R1:W-:Y:S01]  /*14a0*/  STL [R1+0x34], RZ ;  /* 0x000034ff01007387 */ /* 0x0003e20000100800 */
[----:B------:R-:W-:Y:S02]  /*14b0*/  CS2R R216, SRZ ;  /* 0x0000000000d87805 */ /* 0x000fe4000001ff00 */
[----:B------:R-:W-:Y:S02]  /*14c0*/  CS2R R218, SRZ ;  /* 0x0000000000da7805 */ /* 0x000fe4000001ff00 */
[----:B------:R-:W-:Y:S01]  /*14d0*/  CS2R R220, SRZ ;  /* 0x0000000000dc7805 */ /* 0x000fe2000001ff00 */
[----:B------:R1:W-:Y:S01]  /*14e0*/  STL [R1+0x30], RZ ;  /* 0x000030ff01007387 */ /* 0x0003e20000100800 */
[----:B------:R-:W-:Y:S02]  /*14f0*/  CS2R R222, SRZ ;  /* 0x0000000000de7805 */ /* 0x000fe4000001ff00 */
[----:B------:R-:W-:Y:S01]  /*1500*/  CS2R R224, SRZ ;  /* 0x0000000000e07805 */ /* 0x000fe2000001ff00 */
[----:B------:R-:W-:Y:S01]  /*1510*/  IMAD.MOV.U32 R226, RZ, RZ, RZ ;  /* 0x000000ffffe27224 */ /* 0x000fe200078e00ff */
[----:B------:R1:W-:Y:S01]  /*1520*/  STL [R1+0x2c], RZ ;  /* 0x00002cff01007387 */ /* 0x0003e20000100800 */
[----:B------:R-:W-:Y:S01]  /*1530*/  ULEA.HI UR10, UR9, UR9, URZ, 0x1 ;  /* 0x00000009090a7291 */ /* 0x000fe2000f8f083f */
[----:B------:R-:W-:Y:S01]  /*1540*/  IMAD.U32 R227, RZ, RZ, UR4 ;  /* 0x00000004ffe37e24 */ /* 0x000fe2000f8e00ff */
[----:B------:R-:W-:Y:S01]  /*1550*/  CS2R R88, SRZ ;  /* 0x0000000000587805 */ /* 0x000fe2000001ff00 */
[----:B------:R1:W-:Y:S01]  /*1560*/  STL [R1+0x28], RZ ;  /* 0x000028ff01007387 */ /* 0x0003e20000100800 */
[----:B------:R-:W-:Y:S01]  /*1570*/  ULOP3.LUT UR10, UR10, 0x1ffffe, URZ, 0xc0, !UPT ;  /* 0x001ffffe0a0a7892 */ /* 0x000fe2000f8ec03f */
[----:B------:R-:W-:-:S02]  /*1580*/  CS2R R90, SRZ ;  /* 0x00000000005a7805 */ /* 0x000fc4000001ff00 */
[----:B------:R-:W-:Y:S01]  /*1590*/  CS2R R92, SRZ ;  /* 0x00000000005c7805 */ /* 0x000fe2000001ff00 */
[----:B------:R1:W-:Y:S01]  /*15a0*/  STL [R1+0x24], RZ ;  /* 0x000024ff01007387 */ /* 0x0003e20000100800 */
[----:B------:R-:W-:Y:S01]  /*15b0*/  UIADD3 UR10, UR9, -UR10, URZ ;  /* 0x8000000a090a7290 */ /* 0x000fe2000fffe03f */
[----:B------:R-:W-:Y:S02]  /*15c0*/  CS2R R94, SRZ ;  /* 0x00000000005e7805 */ /* 0x000fe4000001ff00 */
[----:B------:R-:W-:Y:S01]  /*15d0*/  CS2R R96, SRZ ;  /* 0x0000000000607805 */ /* 0x000fe2000001ff00 */
[----:B------:R1:W-:Y:S01]  /*15e0*/  STL [R1+0x20], RZ ;  /* 0x000020ff01007387 */ /* 0x0003e20000100800 */
[----:B------:R-:W-:Y:S01]  /*15f0*/  ULEA UR10, UR10, UR14, 0xb ;  /* 0x0000000e0a0a7291 */ /* 0x000fe2000f8e583f */
[----:B------:R-:W-:Y:S02]  /*1600*/  CS2R R98, SRZ ;  /* 0x0000000000627805 */ /* 0x000fe4000001ff00 */
[----:B------:R-:W-:Y:S01]  /*1610*/  CS2R R100, SRZ ;  /* 0x0000000000647805 */ /* 0x000fe2000001ff00 */
[----:B------:R1:W-:Y:S01]  /*1620*/  STL [R1+0x1c], RZ ;  /* 0x00001cff01007387 */ /* 0x0003e20000100800 */
[----:B------:R-:W-:Y:S01]  /*1630*/  UIADD3 UR10, UR10, 0x100, URZ ;  /* 0x000001000a0a7890 */ /* 0x000fe2000fffe03f */
[----:B------:R-:W-:-:S02]  /*1640*/  CS2R R102, SRZ ;  /* 0x0000000000667805 */ /* 0x000fc4000001ff00 */
[----:B------:R-:W-:Y:S01]  /*1650*/  CS2R R104, SRZ ;  /* 0x0000000000687805 */ /* 0x000fe2000001ff00 */
[----:B------:R1:W-:Y:S01]  /*1660*/  STL [R1+0x18], RZ ;  /* 0x000018ff01007387 */ /* 0x0003e20000100800 */
[----:B------:R-:W-:Y:S01]  /*1670*/  USHF.R.U32.HI UR10, URZ, 0x4, UR10 ;  /* 0x000000043f0a7899 */ /* 0x000fe2000801160a */
[----:B------:R-:W-:Y:S02]  /*1680*/  CS2R R106, SRZ ;  /* 0x00000000006a7805 */ /* 0x000fe4000001ff00 */
[----:B------:R-:W-:Y:S01]  /*1690*/  CS2R R108, SRZ ;  /* 0x00000000006c7805 */ /* 0x000fe2000001ff00 */
[----:B------:R1:W-:Y:S01]  /*16a0*/  STL [R1+0x14], RZ ;  /* 0x000014ff01007387 */ /* 0x0003e20000100800 */
[----:B------:R-:W-:Y:S01]  /*16b0*/  ULOP3.LUT UR15, UR10, 0x3fff, URZ, 0xc0, !UPT ;  /* 0x00003fff0a0f7892 */ /* 0x000fe2000f8ec03f */
        /* <DEDUP_REMOVED lines=18> */
[----:B------:R1:W-:Y:S01]  /*17e0*/  STL [R1], RZ ;  /* 0x000000ff01007387 */ /* 0x0003e20000100800 */
[----:B------:R-:W-:-:S02]  /*17f0*/  CS2R R138, SRZ ;  /* 0x00000000008a7805 */ /* 0x000fc4000001ff00 */
[----:B------:R-:W-:Y:S02]  /*1800*/  CS2R R140, SRZ ;  /* 0x00000000008c7805 */ /* 0x000fe4000001ff00 */
[----:B------:R-:W-:Y:S02]  /*1810*/  CS2R R142, SRZ ;  /* 0x00000000008e7805 */ /* 0x000fe4000001ff00 */
[----:B------:R-:W-:Y:S02]  /*1820*/  CS2R R144, SRZ ;  /* 0x0000000000907805 */ /* 0x000fe4000001ff00 */
[----:B------:R-:W-:Y:S02]  /*1830*/  CS2R R146, SRZ ;  /* 0x0000000000927805 */ /* 0x000fe4000001ff00 */
[----:B------:R-:W-:Y:S02]  /*1840*/  CS2R R148, SRZ ;  /* 0x0000000000947805 */ /* 0x000fe4000001ff00 */
[----:B------:R-:W-:-:S02]  /*1850*/  CS2R R150, SRZ ;  /* 0x0000000000967805 */ /* 0x000fc4000001ff00 */
[----:B------:R-:W-:Y:S02]  /*1860*/  CS2R R24, SRZ ;  /* 0x0000000000187805 */ /* 0x000fe4000001ff00 */
[----:B---34-:R-:W-:Y:S02]  /*1870*/  CS2R R26, SRZ ;  /* 0x00000000001a7805 */ /* 0x018fe4000001ff00 */
[----:B------:R-:W-:Y:S02]  /*1880*/  CS2R R28, SRZ ;  /* 0x00000000001c7805 */ /* 0x000fe4000001ff00 */
[----:B------:R-:W-:Y:S02]  /*1890*/  CS2R R30, SRZ ;  /* 0x00000000001e7805 */ /* 0x000fe4000001ff00 */
[----:B------:R-:W-:Y:S02]  /*18a0*/  CS2R R32, SRZ ;  /* 0x0000000000207805 */ /* 0x000fe4000001ff00 */
        /* <DEDUP_REMOVED lines=26> */
[----:B------:R-:W-:Y:S01]  /*1a50*/  CS2R R86, SRZ ;  /* 0x0000000000567805 */ /* 0x000fe2000001ff00 */
[----:B-1----:R-:W-:Y:S06]  /*1a60*/  @!P0 BRA `(.L_x_13) ;  /* 0x0000001000608947 */ /* 0x002fec0003800000 */
[----:B------:R-:W-:-:S06]  /*1a70*/  UISETP.NE.AND UP0, UPT, UR23, 0x3, UPT ;  /* 0x000000031700788c */ /* 0x000fcc000bf05270 */
[----:B------:R-:W-:-:S13]  /*1a80*/  PLOP3.LUT P1, PT, PT, PT, UP0, 0x80, 0x0 ;  /* 0x000000000000781c */ /* 0x000fda0003f2f008 */
[----:B------:R-:W-:Y:S05]  /*1a90*/  @!P1 BRA `(.L_x_14) ;  /* 0x0000000000049947 */ /* 0x000fea0003800000 */
[----:B------:R-:W-:Y:S01]  /*1aa0*/  BPT.TRAP 0x1 ;  /* 0x000000040000795c */ /* 0x000fe20000300000 */
.L_x_14:
[----:B------:R-:W-:Y:S01]  /*1ab0*/  ULEA UR7, UR5, UR14, 0x3 ;  /* 0x0000000e05077291 */ /* 0x000fe2000f8e183f */
[----:B------:R-:W-:-:S05]  /*1ac0*/  IMAD.U32 R0, RZ, RZ, UR4 ;  /* 0x00000004ff007e24 */ /* 0x000fca000f8e00ff */
[----:B------:R-:W-:-:S04]  /*1ad0*/  SHF.L.U32 R0, R0, 0x1f, RZ ;  /* 0x0000001f00007819 */ /* 0x000fc800000006ff */
[----:B------:R0:W1:Y:S01]  /*1ae0*/  SYNCS.PHASECHK.TRANS64.TRYWAIT P0, [UR7], R0 ;  /* 0x00000000ff0075a7 */ /* 0x0000620008000147 */
[----:B------:R-:W-:Y:S05]  /*1af0*/  @!P1 BRA `(.L_x_15) ;  /* 0x0000000000049947 */ /* 0x000fea0003800000 */
[----:B------:R-:W-:Y:S01]  /*1b00*/  BPT.TRAP 0x1 ;  /* 0x000000040000795c */ /* 0x000fe20000300000 */
.L_x_15:
[----:B------:R2:W-:Y:S01]  /*1b10*/  STL [R1+0x74], RZ ;  /* 0x000074ff01007387 */ /* 0x0005e20000100800 */
[----:B------:R-:W-:Y:S01]  /*1b20*/  UMOV UR6, 0x1 ;  /* 0x0000000100067882 */ /* 0x000fe20000000000 */
[----:B-1----:R-:W-:Y:S05]  /*1b30*/  @P0 BRA `(.L_x_16) ;  /* 0x0000000000080947 */ /* 0x002fea0003800000 */
[----:B------:R-:W1:Y:S02]  /*1b40*/  SYNCS.PHASECHK.TRANS64.TRYWAIT P0, [UR7], R0 ;  /* 0x00000000ff0075a7 */ /* 0x000e640008000147 */
[----:B-1----:R-:W-:Y:S05]  /*1b50*/  @!P0 BRA `(.L_x_17) ;  /* 0x000000e400248947 */ /* 0x002fea0003800000 */
.L_x_16:
[----:B------:R3:W-:Y:S01]  /*1b60*/  STL [R1+0x70], RZ ;  /* 0x000070ff01007387 */ /* 0x0007e20000100800 */
[----:B------:R-:W-:Y:S01]  /*1b70*/  UIADD3 UR7, UR14, 0x6100, URZ ;  /* 0x000061000e077890 */ /* 0x000fe2000fffe03f */
[----:B------:R-:W-:Y:S01]  /*1b80*/  WARPGROUP.ARRIVE ;  /* 0x00000000000079c5 */ /* 0x000fe20000000000 */
[----:B------:R-:W-:Y:S01]  /*1b90*/  ULOP3.LUT UR8, UR15, 0x10000, URZ, 0xfc, !UPT ;  /* 0x000100000f087892 */ /* 0x000fe2000f8efc3f */
[----:B------:R3:W-:Y:S01]  /*1ba0*/  STL [R1+0x6c], RZ ;  /* 0x00006cff01007387 */ /* 0x0007e20000100800 */
[----:B------:R-:W-:Y:S01]  /*1bb0*/  USHF.R.U32.HI UR7, URZ, 0x4, UR7 ;  /* 0x000000043f077899 */ /* 0x000fe20008011607 */
[----:B01----:R-:W-:Y:S01]  /*1bc0*/  IMAD.MOV.U32 R0, RZ, RZ, RZ ;  /* 0x000000ffff007224 */ /* 0x003fe200078e00ff */
[----:B------:R-:W-:Y:S01]  /*1bd0*/  ULEA UR8, UR5, UR8, 0x9 ;  /* 0x0000000805087291 */ /* 0x000fe2000f8e483f */
[----:B------:R3:W-:Y:S01]  /*1be0*/  STL [R1+0x68], RZ ;  /* 0x000068ff01007387 */ /* 0x0007e20000100800 */
[----:B------:R-:W-:Y:S01]  /*1bf0*/  ULOP3.LUT UR7, UR7, 0x3fff, URZ, 0xc0, !UPT ;  /* 0x00003fff07077892 */ /* 0x000fe2000f8ec03f */
[----:B------:R-:W-:Y:S01]  /*1c00*/  CS2R R2, SRZ ;  /* 0x0000000000027805 */ /* 0x000fe2000001ff00 */
[----:B------:R-:W-:Y:S01]  /*1c10*/  UMOV UR9, 0xc0000010 ;  /* 0xc000001000097882 */ /* 0x000fe20000000000 */
[----:B------:R3:W-:Y:S01]  /*1c20*/  STL [R1+0x64], RZ ;  /* 0x000064ff01007387 */ /* 0x0007e20000100800 */
[----:B------:R-:W-:Y:S01]  /*1c30*/  ULOP3.LUT UR7, UR7, 0x10000, URZ, 0xfc, !UPT ;  /* 0x0001000007077892 */ /* 0x000fe2000f8efc3f */
[----:B------:R-:W-:Y:S01]  /*1c40*/  CS2R R4, SRZ ;  /* 0x0000000000047805 */ /* 0x000fe2000001ff00 */
[----:B------:R-:W-:Y:S01]  /*1c50*/  UMOV UR11, 0xc0000010 ;  /* 0xc0000010000b7882 */ /* 0x000fe20000000000 */
[----:B------:R3:W-:Y:S01]  /*1c60*/  STL [R1+0x60], RZ ;  /* 0x000060ff01007387 */ /* 0x0007e20000100800 */
[----:B------:R-:W-:Y:S01]  /*1c70*/  ULEA UR10, UR5, UR7, 0x8 ;  /* 0x00000007050a7291 */ /* 0x000fe2000f8e403f */
[----:B------:R-:W-:-:S02]  /*1c80*/  CS2R R6, SRZ ;  /* 0x0000000000067805 */ /* 0x000fc4000001ff00 */
[----:B------:R-:W-:Y:S01]  /*1c90*/  CS2R R8, SRZ ;  /* 0x0000000000087805 */ /* 0x000fe2000001ff00 */
[----:B------:R3:W-:Y:S01]  /*1ca0*/  STL [R1+0x5c], RZ ;  /* 0x00005cff01007387 */ /* 0x0007e20000100800 */
[----:B------:R-:W-:Y:S01]  /*1cb0*/  ULDC UR7, c[0x0][0x50c] ;  /* 0x0001430000077ab9 */ /* 0x000fe20000000800 */
[----:B------:R-:W-:Y:S01]  /*1cc0*/  CS2R R10, SRZ ;  /* 0x00000000000a7805 */ /* 0x000fe2000001ff00 */
[----:B------:R-:W-:Y:S01]  /*1cd0*/  UISETP.NE.AND UP0, UPT, UR7, 0x1, UPT ;  /* 0x000000010700788c */ /* 0x000fe2000bf05270 */
[----:B------:R3:W-:Y:S01]  /*1ce0*/  STL [R1+0x58], RZ ;  /* 0x000058ff01007387 */ /* 0x0007e20000100800 */
[----:B------:R-:W-:Y:S01]  /*1cf0*/  CS2R R12, SRZ ;  /* 0x00000000000c7805 */ /* 0x000fe2000001ff00 */
[----:B------:R-:W-:Y:S01]  /*1d00*/  QGMMA.64x128x32.F32.E4M3.E4M3 R88, gdesc[UR8], RZ, !UPT ;  /* 0x01e00000085879f3 */ /* 0x000fe2000c7008ff */
[----:B------:R-:W-:Y:S01]  /*1d10*/  USEL UR7, URZ, 0x1, UP0 ;  /* 0x000000013f077887 */ /* 0x000fe20008000000 */
[----:B------:R3:W-:Y:S01]  /*1d20*/  STL [R1+0x54], RZ ;  /* 0x000054ff01007387 */ /* 0x0007e20000100800 */
[----:B------:R-:W-:Y:S01]  /*1d30*/  UIADD3 UR8, UR8, 0x100, URZ ;  /* 0x0000010008087890 */ /* 0x000fe2000fffe03f */
[----:B------:R-:W-:Y:S01]  /*1d40*/  CS2R R14, SRZ ;  /* 0x00000000000e7805 */ /* 0x000fe2000001ff00 */
[----:B------:R-:W-:Y:S01]  /*1d50*/  UMOV UR9, 0xc0000010 ;  /* 0xc000001000097882 */ /* 0x000fe20000000000 */
[----:B------:R3:W-:Y:S01]  /*1d60*/  STL [R1+0x50], RZ ;  /* 0x000050ff01007387 */ /* 0x0007e20000100800 */
[----:B------:R-:W-:-:S02]  /*1d70*/  ISETP.NE.AND P0, PT, RZ, UR7, PT ;  /* 0x00000007ff007c0c */ /* 0x000fc4000bf05270 */
[----:B------:R-:W-:Y:S02]  /*1d80*/  CS2R R16, SRZ ;  /* 0x0000000000107805 */ /* 0x000fe4000001ff00 */
[----:B------:R-:W-:Y:S01]  /*1d90*/  CS2R R18, SRZ ;  /* 0x0000000000127805 */ /* 0x000fe2000001ff00 */
[----:B------:R3:W-:Y:S01]  /*1da0*/  STL [R1+0x4c], RZ ;  /* 0x00004cff01007387 */ /* 0x0007e20000100800 */
[----:B------:R-:W-:Y:S01]  /*1db0*/  CS2R R20, SRZ ;  /* 0x0000000000147805 */ /* 0x000fe2000001ff00 */
[----:B------:R-:W-:Y:S01]  /*1dc0*/  QGMMA.64x128x32.F32.E4M3.E4M3 R24, gdesc[UR8], RZ, !UPT, gsb0 ;  /* 0x01e00000081879f3 */ /* 0x000fe2000c0008ff */
[----:B------:R-:W-:Y:S01]  /*1dd0*/  CS2R R22, SRZ ;  /* 0x0000000000167805 */ /* 0x000fe2000001ff00 */
[----:B------:R3:W-:Y:S01]  /*1de0*/  STL [R1+0x48], RZ ;  /* 0x000048ff01007387 */ /* 0x0007e20000100800 */
[----:B------:R-:W-:Y:S02]  /*1df0*/  CS2R R152, SRZ ;  /* 0x0000000000987805 */ /* 0x000fe4000001ff00 */
        /* <DEDUP_REMOVED lines=47> */
[----:B------:R-:W-:Y:S01]  /*20f0*/  CS2R R224, SRZ ;  /* 0x0000000000e07805 */ /* 0x000fe2000001ff00 */
[----:B------:R-:W-:Y:S02]  /*2100*/  IMAD.MOV.U32 R226, RZ, RZ, RZ ;  /* 0x000000ffffe27224 */ /* 0x000fe400078e00ff */
[----:B------:R3:W-:Y:S04]  /*2110*/  STL [R1+0x14], RZ ;  /* 0x000014ff01007387 */ /* 0x0007e80000100800 */
[----:B------:R3:W-:Y:S04]  /*2120*/  STL [R1+0x10], RZ ;  /* 0x000010ff01007387 */ /* 0x0007e80000100800 */
[----:B------:R3:W-:Y:S04]  /*2130*/  STL [R1+0xc], RZ ;  /* 0x00000cff01007387 */ /* 0x0007e80000100800 */
[----:B------:R3:W-:Y:S04]  /*2140*/  STL [R1+0x8], RZ ;  /* 0x000008ff01007387 */ /* 0x0007e80000100800 */
[----:B------:R3:W-:Y:S04]  /*2150*/  STL [R1+0x4], RZ ;  /* 0x000004ff01007387 */ /* 0x0007e80000100800 */
[----:B------:R3:W-:Y:S01]  /*2160*/  STL [R1], RZ ;  /* 0x000000ff01007387 */ /* 0x0007e20000100800 */
[----:B------:R-:W-:Y:S05]  /*2170*/  @!P0 BRA `(.L_x_18) ;  /* 0x0000000800808947 */ /* 0x000fea0003800000 */
[----:B------:R-:W-:Y:S02]  /*2180*/  WARPGROUP.DEPBAR.LE gsb0, 0x0 ;  /* 0x00008000000079c5 */ /* 0x000fe40000010000 */
[----:B------:R-:W-:-:S01]  /*2190*/  FADD R227, RZ, R58 ;  /* 0x0000003affe37221 */ /* 0x000fc20000000000 */
[----:B------:R-:W-:Y:S01]  /*21a0*/  FADD R226, RZ, R88 ;  /* 0x00000058ffe27221 */ /* 0x000fe20000000000 */
[----:B------:R-:W-:-:S01]  /*21b0*/  FADD R225, RZ, R89 ;  /* 0x00000059ffe17221 */ /* 0x000fc20000000000 */
[----:B------:R-:W-:Y:S01]  /*21c0*/  FADD R224, RZ, R90 ;  /* 0x0000005affe07221 */ /* 0x000fe20000000000 */
[----:B------:R-:W-:-:S01]  /*21d0*/  FADD R223, RZ, R91 ;  /* 0x0000005bffdf7221 */ /* 0x000fc20000000000 */
[----:B------:R0:W-:Y:S01]  /*21e0*/  STL [R1], R227 ;  /* 0x000000e301007387 */ /* 0x0001e20000100800 */
[----:B------:R-:W-:-:S01]  /*21f0*/  FADD R222, RZ, R92 ;  /* 0x0000005cffde7221 */ /* 0x000fc20000000000 */
[----:B------:R-:W-:Y:S01]  /*2200*/  FADD R221, RZ, R93 ;  /* 0x0000005dffdd7221 */ /* 0x000fe20000000000 */
[----:B------:R-:W-:-:S01]  /*2210*/  FADD R220, RZ, R94 ;  /* 0x0000005effdc7221 */ /* 0x000fc20000000000 */
[----:B------:R-:W-:Y:S01]  /*2220*/  FADD R219, RZ, R95 ;  /* 0x0000005fffdb7221 */ /* 0x000fe20000000000 */
[----:B------:R-:W-:-:S01]  /*2230*/  FADD R218, RZ, R96 ;  /* 0x00000060ffda7221 */ /* 0x000fc20000000000 */
[----:B------:R-:W-:Y:S01]  /*2240*/  FADD R217, RZ, R97 ;  /* 0x00000061ffd97221 */ /* 0x000fe20000000000 */
[----:B------:R-:W-:-:S01]  /*2250*/  FADD R216, RZ, R98 ;  /* 0x00000062ffd87221 */ /* 0x000fc20000000000 */
[----:B------:R-:W-:Y:S01]  /*2260*/  FADD R215, RZ, R99 ;  /* 0x00000063ffd77221 */ /* 0x000fe20000000000 */
[----:B------:R-:W-:-:S01]  /*2270*/  FADD R214, RZ, R100 ;  /* 0x00000064ffd67221 */ /* 0x000fc20000000000 */
[----:B0-----:R-:W-:Y:S01]  /*2280*/  FADD R227, RZ, R59 ;  /* 0x0000003bffe37221 */ /* 0x001fe20000000000 */
[----:B------:R-:W-:-:S01]  /*2290*/  FADD R213, RZ, R101 ;  /* 0x00000065ffd57221 */ /* 0x000fc20000000000 */
[----:B------:R-:W-:Y:S01]  /*22a0*/  FADD R212, RZ, R102 ;  /* 0x00000066ffd47221 */ /* 0x000fe20000000000 */
[----:B------:R-:W-:-:S01]  /*22b0*/  FADD R211, RZ, R103 ;  /* 0x00000067ffd37221 */ /* 0x000fc20000000000 */
[----:B------:R-:W-:Y:S01]  /*22c0*/  FADD R210, RZ, R104 ;  /* 0x00000068ffd27221 */ /* 0x000fe20000000000 */
[----:B------:R0:W-:Y:S01]  /*22d0*/  STL [R1+0x4], R227 ;  /* 0x000004e301007387 */ /* 0x0001e20000100800 */
        /* <DEDUP_REMOVED lines=93> */
[----:B------:R-:W-:Y:S01]  /*28b0*/  UMOV UR6, URZ ;  /* 0x0000003f00067c82 */ /* 0x000fe20008000000 */
[----:B0-----:R-:W-:-:S05]  /*28c0*/  FADD R227, RZ, R66 ;  /* 0x00000042ffe37221 */ /* 0x001fca0000000000 */
[----:B------:R0:W-:Y:S02]  /*28d0*/  STL [R1+0x20], R227 ;  /* 0x000020e301007387 */ /* 0x0001e40000100800 */
        /* <DEDUP_REMOVED lines=42> */
.L_x_18:
[----:B------:R-:W-:-:S04]  /*2b80*/  UIADD3 UR18, UR5, 0x1, URZ ;  /* 0x0000000105127890 */ /* 0x000fc8000fffe03f */
[----:B------:R-:W-:-:S04]  /*2b90*/  UISETP.NE.AND UP0, UPT, UR18, 0x3, UPT ;  /* 0x000000031200788c */ /* 0x000fc8000bf05270 */
[----:B------:R-:W-:Y:S02]  /*2ba0*/  USEL UR8, URZ, 0x1, UP0 ;  /* 0x000000013f087887 */ /* 0x000fe40008000000 */
[----:B------:R-:W-:Y:S02]  /*2bb0*/  USEL UR18, UR18, URZ, UP0 ;  /* 0x0000003f12127287 */ /* 0x000fe40008000000 */
[----:B------:R-:W-:-:S06]  /*2bc0*/  ULOP3.LUT UR8, UR4, UR8, URZ, 0x3c, !UPT ;  /* 0x0000000804087292 */ /* 0x000fcc000f8e3c3f */
[----:B0-----:R-:W-:Y:S01]  /*2bd0*/  IMAD.U32 R227, RZ, RZ, UR8 ;  /* 0x00000008ffe37e24 */ /* 0x001fe2000f8e00ff */
[----:B------:R-:W-:-:S06]  /*2be0*/  UMOV UR8, 0x1 ;  /* 0x0000000100087882 */ /* 0x000fcc0000000000 */
.L_x_13:
[----:B------:R-:W-:-:S04]  /*2bf0*/  UISETP.LT.AND UP0, UPT, UR12, 0x1, UPT ;  /* 0x000000010c00788c */ /* 0x000fc8000bf01270 */
[----:B------:R-:W-:-:S04]  /*2c00*/  USEL UR9, UR12, 0x1, UP0 ;  /* 0x000000010c097887 */ /* 0x000fc80008000000 */
[----:B------:R-:W-:-:S04]  /*2c10*/  UIADD3 UR9, UR12, -UR9, URZ ;  /* 0x800000090c097290 */ /* 0x000fc8000fffe03f */
[----:B------:R-:W-:-:S06]  /*2c20*/  UISETP.GE.AND UP0, UPT, UR9, 0x1, UPT ;  /* 0x000000010900788c */ /* 0x000fcc000bf06270 */
[----:B------:R-:W-:-:S13]  /*2c30*/  PLOP3.LUT P0, PT, PT, PT, UP0, 0x80, 0x0 ;  /* 0x000000000000781c */ /* 0x000fda0003f0f008 */
[----:B------:R-:W-:Y:S05]  /*2c40*/  @!P0 BRA `(.L_x_19) ;  /* 0x00000010007c8947 */ /* 0x000fea0003800000 */
[----:B------:R-:W-:Y:S01]  /*2c50*/  IMAD.U32 R228, RZ, RZ, UR9 ;  /* 0x00000009ffe47e24 */ /* 0x000fe2000f8e00ff */
[----:B------:R-:W-:Y:S01]  /*2c60*/  UMOV UR19, UR5 ;  /* 0x0000000500137c82 */ /* 0x000fe20008000000 */
[----:B------:R-:W-:-:S05]  /*2c70*/  ULDC UR24, c[0x0][0x50c] ;  /* 0x0001430000187ab9 */ /* 0x000fca0000000800 */
.L_x_27:
[----:B------:R-:W-:-:S06]  /*2c80*/  UISETP.NE.AND UP0, UPT, UR23, 0x3, UPT ;  /* 0x000000031700788c */ /* 0x000fcc000bf05270 */
[----:B------:R-:W-:-:S13]  /*2c90*/  PLOP3.LUT P1, PT, PT, PT, UP0, 0x80, 0x0 ;  /* 0x000000000000781c */ /* 0x000fda0003f2f008 */
[----:B01----:R-:W-:Y:S05]  /*2ca0*/  @!P1 BRA `(.L_x_20) ;  /* 0x0000000000049947 */ /* 0x003fea0003800000 */
[----:B------:R-:W-:Y:S01]  /*2cb0*/  BPT.TRAP 0x1 ;  /* 0x000000040000795c */ /* 0x000fe20000300000 */
.L_x_20:
[----:B------:R-:W0:Y:S01]  /*2cc0*/  S2UR UR9, SR_CgaCtaId ;  /* 0x00000000000979c3 */ /* 0x000e220000008800 */
[----:B------:R-:W-:Y:S01]  /*2cd0*/  UMOV UR14, 0x400 ;  /* 0x00000400000e7882 */ /* 0x000fe20000000000 */
[----:B------:R-:W-:Y:S01]  /*2ce0*/  SHF.L.U32 R229, R227, 0x1f, RZ ;  /* 0x0000001fe3e57819 */ /* 0x000fe200000006ff */
[----:B0-----:R-:W-:-:S04]  /*2cf0*/  ULEA UR14, UR9, UR14, 0x18 ;  /* 0x0000000e090e7291 */ /* 0x001fc8000f8ec03f */
[----:B------:R-:W-:-:S09]  /*2d00*/  ULEA UR9, UR18, UR14, 0x3 ;  /* 0x0000000e12097291 */ /* 0x000fd2000f8e183f */
[----:B------:R0:W1:Y:S01]  /*2d10*/  SYNCS.PHASECHK.TRANS64.TRYWAIT P0, [UR9], R229 ;  /* 0x000000e5ff0075a7 */ /* 0x0000620008000149 */
[----:B------:R-:W-:Y:S05]  /*2d20*/  @!P1 BRA `(.L_x_21) ;  /* 0x0000000000049947 */ /* 0x000fea0003800000 */
[----:B------:R-:W-:Y:S01]  /*2d30*/  BPT.TRAP 0x1 ;  /* 0x000000040000795c */ /* 0x000fe20000300000 */
.L_x_21:
[----:B-1----:R-:W-:Y:S05]  /*2d40*/  @P0 BRA `(.L_x_22) ;  /* 0x0000000000080947 */ /* 0x002fea0003800000 */
[----:B------:R-:W1:Y:S02]  /*2d50*/  SYNCS.PHASECHK.TRANS64.TRYWAIT P0, [UR9], R229 ;  /* 0x000000e5ff0075a7 */ /* 0x000e640008000149 */
[----:B-1----:R-:W-:Y:S05]  /*2d60*/  @!P0 BRA `(.L_x_23) ;  /* 0x000000d000b88947 */ /* 0x002fea0003800000 */
.L_x_22:
[----:B------:R-:W-:Y:S01]  /*2d70*/  UIADD3 UR9, UR14, 0x6100, URZ ;  /* 0x000061000e097890 */ /* 0x000fe2000fffe03f */
[----:B------:R-:W-:Y:S01]  /*2d80*/  WARPGROUP.ARRIVE ;  /* 0x00000000000079c5 */ /* 0x000fe20000000000 */
[----:B------:R-:W-:Y:S02]  /*2d90*/  UISETP.NE.AND UP0, UPT, UR7, URZ, UPT ;  /* 0x0000003f0700728c */ /* 0x000fe4000bf05270 */
[----:B------:R-:W-:Y:S02]  /*2da0*/  USHF.R.U32.HI UR9, URZ, 0x4, UR9 ;  /* 0x000000043f097899 */ /* 0x000fe40008011609 */
[----:B------:R-:W-:Y:S02]  /*2db0*/  USEL UR8, UR8, URZ, !UP0 ;  /* 0x0000003f08087287 */ /* 0x000fe4000c000000 */
[----:B------:R-:W-:Y:S02]  /*2dc0*/  ULOP3.LUT UR9, UR9, 0x3fff, URZ, 0xc0, !UPT ;  /* 0x00003fff09097892 */ /* 0x000fe4000f8ec03f */
[----:B------:R-:W-:-:S02]  /*2dd0*/  ULOP3.LUT UR7, UR15, 0x10000, URZ, 0xfc, !UPT ;  /* 0x000100000f077892 */ /* 0x000fc4000f8efc3f */
[----:B------:R-:W-:Y:S02]  /*2de0*/  ULOP3.LUT UR9, UR9, 0x10000, URZ, 0xfc, !UPT ;  /* 0x0001000009097892 */ /* 0x000fe4000f8efc3f */
[----:B------:R-:W-:Y:S02]  /*2df0*/  UISETP.NE.U32.AND UP0, UPT, UR8, URZ, UPT ;  /* 0x0000003f0800728c */ /* 0x000fe4000bf05070 */
[----:B------:R-:W-:Y:S02]  /*2e00*/  ULEA UR8, UR18, UR7, 0x9 ;  /* 0x0000000712087291 */ /* 0x000fe4000f8e483f */
[----:B------:R-:W-:Y:S01]  /*2e10*/  ULEA UR10, UR18, UR9, 0x8 ;  /* 0x00000009120a7291 */ /* 0x000fe2000f8e403f */
[----:B------:R-:W-:Y:S02]  /*2e20*/  UMOV UR11, 0xc0000010 ;  /* 0xc0000010000b7882 */ /* 0x000fe40000000000 */
[----:B------:R-:W-:Y:S01]  /*2e30*/  UMOV UR9, 0xc0000010 ;  /* 0xc000001000097882 */ /* 0x000fe20000000000 */
[----:B------:R-:W-:-:S05]  /*2e40*/  UIADD3 UR6, UR6, 0x1, URZ ;  /* 0x0000000106067890 */ /* 0x000fca000fffe03f */
[----:B------:R-:W-:Y:S01]  /*2e50*/  QGMMA.64x128x32.F32.E4M3.E4M3 R88, gdesc[UR8], R88, UP0 ;  /* 0x01e00000085879f3 */ /* 0x000fe2000bf00858 */
[----:B------:R-:W-:Y:S01]  /*2e60*/  UIADD3 UR8, UR8, 0x100, URZ ;  /* 0x0000010008087890 */ /* 0x000fe2000fffe03f */
[----:B------:R-:W-:-:S10]  /*2e70*/  UMOV UR9, 0xc0000010 ;  /* 0xc000001000097882 */ /* 0x000fd40000000000 */
[----:B------:R-:W-:Y:S01]  /*2e80*/  QGMMA.64x128x32.F32.E4M3.E4M3 R24, gdesc[UR8], R24, UP0, gsb0 ;  /* 0x01e00000081879f3 */ /* 0x000fe2000b800818 */
[----:B------:R-:W-:-:S04]  /*2e90*/  UISETP.NE.AND UP0, UPT, UR6, UR24, UPT ;  /* 0x000000180600728c */ /* 0x000fc8000bf05270 */
[----:B------:R-:W-:-:S06]  /*2ea0*/  USEL UR7, URZ, 0x1, UP0 ;  /* 0x000000013f077887 */ /* 0x000fcc0008000000 */
[----:B------:R-:W-:Y:S01]  /*2eb0*/  ISETP.NE.AND P0, PT, RZ, UR7, PT ;  /* 0x00000007ff007c0c */ /* 0x000fe2000bf05270 */
[----:B------:R-:W-:-:S12]  /*2ec0*/  WARPGROUP.DEPBAR.LE gsb0, 0x1 ;  /* 0x00008000000079c5 */ /* 0x000fd80000010100 */
[----:B------:R-:W-:Y:S05]  /*2ed0*/  @!P0 BRA `(.L_x_24) ;  /* 0x0000000c00808947 */ /* 0x000fea0003800000 */
[----:B------:R-:W-:Y:S02]  /*2ee0*/  WARPGROUP.DEPBAR.LE gsb0, 0x0 ;  /* 0x00008000000079c5 */ /* 0x000fe40000010000 */
[----:B------:R-:W-:-:S01]  /*2ef0*/  FADD R226, R88, R226 ;  /* 0x000000e258e27221 */ /* 0x000fc20000000000 */
[----:B------:R-:W-:Y:S01]  /*2f00*/  FADD R225, R89, R225 ;  /* 0x000000e159e17221 */ /* 0x000fe20000000000 */
[----:B------:R1:W-:Y:S01]  /*2f10*/  STL [R1+0x88], R227 ;  /* 0x000088e301007387 */ /* 0x0003e20000100800 */
[----:B------:R-:W-:-:S01]  /*2f20*/  FADD R224, R90, R224 ;  /* 0x000000e05ae07221 */ /* 0x000fc20000000000 */
[----:B------:R-:W-:Y:S01]  /*2f30*/  FADD R223, R91, R223 ;  /* 0x000000df5bdf7221 */ /* 0x000fe20000000000 */
[----:B------:R-:W-:-:S01]  /*2f40*/  FADD R222, R92, R222 ;  /* 0x000000de5cde7221 */ /* 0x000fc20000000000 */
[----:B------:R-:W-:Y:S01]  /*2f50*/  FADD R221, R93, R221 ;  /* 0x000000dd5ddd7221 */ /* 0x000fe20000000000 */
[----:B-1----:R-:W4:Y:S04]  /*2f60*/  LDL.LU R227, [R1+0x30] ;  /* 0x0000300001e37983 */ /* 0x002f280000300800 */
[----:B------:R1:W-:Y:S01]  /*2f70*/  STL [R1+0x8c], R226 ;  /* 0x00008ce201007387 */ /* 0x0003e20000100800 */
[----:B------:R-:W-:-:S01]  /*2f80*/  FADD R220, R94, R220 ;  /* 0x000000dc5edc7221 */ /* 0x000fc20000000000 */
[----:B------:R-:W-:-:S02]  /*2f90*/  FADD R219, R95, R219 ;  /* 0x000000db5fdb7221 */ /* 0x000fc40000000000 */
[----:B-1----:R-:W2:Y:S04]  /*2fa0*/  LDL.LU R226, [R1+0x2c] ;  /* 0x00002c0001e27983 */ /* 0x002ea80000300800 */
[----:B------:R1:W-:Y:S01]  /*2fb0*/  STL [R1+0x90], R225 ;  /* 0x000090e101007387 */ /* 0x0003e20000100800 */
[----:B------:R-:W-:-:S03]  /*2fc0*/  FADD R218, R96, R218 ;  /* 0x000000da60da7221 */ /* 0x000fc60000000000 */
[----:B-1----:R-:W3:Y:S04]  /*2fd0*/  LDL.LU R225, [R1+0x28] ;  /* 0x0000280001e17983 */ /* 0x002ee80000300800 */
        /* <DEDUP_REMOVED lines=9> */
[----:B------:R1:W-:Y:S04]  /*3070*/  STL [R1+0xa0], R221 ;  /* 0x0000a0dd01007387 */ /* 0x0003e80000100800 */
        /* <DEDUP_REMOVED lines=12> */
[----:B-1----:R-:W3:Y:S01]  /*3140*/  LDL.LU R215, [R1] ;  /* 0x0000000001d77983 */ /* 0x002ee20000300800 */
[----:B------:R-:W-:-:S01]  /*3150*/  FADD R214, R100, R214 ;  /* 0x000000d664d67221 */ /* 0x000fc20000000000 */
[----:B------:R-:W-:Y:S01]  /*3160*/  FADD R213, R101, R213 ;  /* 0x000000d565d57221 */ /* 0x000fe20000000000 */
[----:B------:R-:W-:-:S01]  /*3170*/  FADD R212, R102, R212 ;  /* 0x000000d466d47221 */ /* 0x000fc20000000000 */
[----:B------:R-:W-:Y:S01]  /*3180*/  FADD R211, R103, R211 ;  /* 0x000000d367d37221 */ /* 0x000fe20000000000 */
[----:B------:R-:W-:-:S01]  /*3190*/  FADD R210, R104, R210 ;  /* 0x000000d268d27221 */ /* 0x000fc20000000000 */
[----:B------:R-:W-:Y:S01]  /*31a0*/  STL [R1+0xbc], R214 ;  /* 0x0000bcd601007387 */ /* 0x000fe20000100800 */
        /* <DEDUP_REMOVED lines=11> */
[----:B------:R1:W-:Y:S01]  /*3260*/  STL [R1+0xc8], R211 ;  /* 0x0000c8d301007387 */ /* 0x0003e20000100800 */
[----:B------:R-:W-:-:S01]  /*3270*/  FADD R200, R114, R200 ;  /* 0x000000c872c87221 */ /* 0x000fc20000000000 */
[----:B------:R-:W-:Y:S01]  /*3280*/  FADD R199, R115, R199 ;  /* 0x000000c773c77221 */ /* 0x000fe20000000000 */
        /* <DEDUP_REMOVED lines=69> */
[----:B-----5:R-:W-:Y:S01]  /*36e0*/  FADD R0, R57, R0 ;  /* 0x0000000039007221 */ /* 0x020fe20000000000 */
[----:B----4-:R-:W-:-:S01]  /*36f0*/  FADD R227, R70, R227 ;  /* 0x000000e346e37221 */ /* 0x010fc20000000000 */
[----:B--2---:R-:W-:Y:S01]  /*3700*/  FADD R226, R69, R226 ;  /* 0x000000e245e27221 */ /* 0x004fe20000000000 */
[----:B---3--:R-:W-:-:S01]  /*3710*/  FADD R225, R68, R225 ;  /* 0x000000e144e17221 */ /* 0x008fc20000000000 */
        /* <DEDUP_REMOVED lines=9> */
[----:B------:R-:W-:-:S05]  /*37b0*/  FADD R215, R58, R215 ;  /* 0x000000d73ad77221 */ /* 0x000fca0000000000 */
[----:B------:R2:W-:Y:S04]  /*37c0*/  STL [R1], R215 ;  /* 0x000000d701007387 */ /* 0x0005e80000100800 */
[----:B------:R3:W-:Y:S04]  /*37d0*/  STL [R1+0x4], R216 ;  /* 0x000004d801007387 */ /* 0x0007e80000100800 */
        /* <DEDUP_REMOVED lines=8> */
[----:B-1----:R-:W4:Y:S04]  /*3860*/  LDL.LU R211, [R1+0x34] ;  /* 0x0000340001d37983 */ /* 0x002f280000300800 */
[----:B------:R1:W-:Y:S04]  /*3870*/  STL [R1+0x28], R225 ;  /* 0x000028e101007387 */ /* 0x0003e80000100800 */
[----:B------:R-:W4:Y:S04]  /*3880*/  LDL.LU R212, [R1+0x38] ;  /* 0x0000380001d47983 */ /* 0x000f280000300800 */
[----:B------:R1:W-:Y:S04]  /*3890*/  STL [R1+0x2c], R226 ;  /* 0x00002ce201007387 */ /* 0x0003e80000100800 */
[----:B------:R-:W4:Y:S04]  /*38a0*/  LDL.LU R213, [R1+0x3c] ;  /* 0x00003c0001d57983 */ /* 0x000f280000300800 */
[----:B------:R1:W-:Y:S04]  /*38b0*/  STL [R1+0x30], R227 ;  /* 0x000030e301007387 */ /* 0x0003e80000100800 */
[----:B------:R-:W4:Y:S04]  /*38c0*/  LDL.LU R214, [R1+0x40] ;  /* 0x0000400001d67983 */ /* 0x000f280000300800 */
[----:B--2---:R-:W2:Y:S04]  /*38d0*/  LDL.LU R215, [R1+0x44] ;  /* 0x0000440001d77983 */ /* 0x004ea80000300800 */
[----:B---3--:R-:W3:Y:S04]  /*38e0*/  LDL.LU R216, [R1+0x48] ;  /* 0x0000480001d87983 */ /* 0x008ee80000300800 */
[----:B----4-:R-:W4:Y:S04]  /*38f0*/  LDL.LU R217, [R1+0x4c] ;  /* 0x00004c0001d97983 */ /* 0x010f280000300800 */
[----:B0-----:R-:W4:Y:S04]  /*3900*/  LDL.LU R218, [R1+0x50] ;  /* 0x0000500001da7983 */ /* 0x001f280000300800 */
[----:B------:R-:W4:Y:S04]  /*3910*/  LDL.LU R219, [R1+0x54] ;  /* 0x0000540001db7983 */ /* 0x000f280000300800 */
[----:B------:R-:W4:Y:S04]  /*3920*/  LDL.LU R220, [R1+0x58] ;  /* 0x0000580001dc7983 */ /* 0x000f280000300800 */
[----:B------:R-:W4:Y:S04]  /*3930*/  LDL.LU R221, [R1+0x5c] ;  /* 0x00005c0001dd7983 */ /* 0x000f280000300800 */
[----:B------:R-:W4:Y:S04]  /*3940*/  LDL.LU R222, [R1+0x60] ;  /* 0x0000600001de7983 */ /* 0x000f280000300800 */
[----:B------:R-:W4:Y:S04]  /*3950*/  LDL.LU R223, [R1+0x64] ;  /* 0x0000640001df7983 */ /* 0x000f280000300800 */
[----:B------:R-:W4:Y:S04]  /*3960*/  LDL.LU R224, [R1+0x68] ;  /* 0x0000680001e07983 */ /* 0x000f280000300800 */
[----:B-1----:R-:W4:Y:S04]  /*3970*/  LDL.LU R225, [R1+0x6c] ;  /* 0x00006c0001e17983 */ /* 0x002f280000300800 */
[----:B------:R-:W4:Y:S04]  /*3980*/  LDL.LU R226, [R1+0x70] ;  /* 0x0000700001e27983 */ /* 0x000f280000300800 */
[----:B------:R-:W4:Y:S01]  /*3990*/  LDL.LU R227, [R1+0x74] ;  /* 0x0000740001e37983 */ /* 0x000f220000300800 */
[----:B------:R-:W-:-:S05]  /*39a0*/  FADD R211, R71, R211 ;  /* 0x000000d347d37221 */ /* 0x000fca0000000000 */
[----:B------:R0:W-:Y:S01]  /*39b0*/  STL [R1+0x34], R211 ;  /* 0x000034d301007387 */ /* 0x0001e20000100800 */
[----:B------:R-:W-:-:S03]  /*39c0*/  FADD R212, R72, R212 ;  /* 0x000000d448d47221 */ /* 0x000fc60000000000 */
[----:B0-----:R1:W5:Y:S01]  /*39d0*/  LDL.LU R211, [R1+0xc8] ;  /* 0x0000c80001d37983 */ /* 0x0013620000300800 */
[----:B------:R-:W-:-:S03]  /*39e0*/  FADD R213, R73, R213 ;  /* 0x000000d549d57221 */ /* 0x000fc60000000000 */
[----:B------:R0:W-:Y:S01]  /*39f0*/  STL [R1+0x38], R212 ;  /* 0x000038d401007387 */ /* 0x0001e20000100800 */
[----:B------:R-:W-:-:S01]  /*3a00*/  FADD R214, R74, R214 ;  /* 0x000000d64ad67221 */ /* 0x000fc20000000000 */
[----:B--2---:R-:W-:Y:S02]  /*3a10*/  FADD R215, R75, R215 ;  /* 0x000000d74bd77221 */ /* 0x004fe40000000000 */
[----:B0-----:R1:W5:Y:S01]  /*3a20*/  LDL.LU R212, [R1+0xc4] ;  /* 0x0000c40001d47983 */ /* 0x0013620000300800 */
[----:B---3--:R-:W-:-:S03]  /*3a30*/  FADD R216, R76, R216 ;  /* 0x000000d84cd87221 */ /* 0x008fc60000000000 */
[----:B------:R0:W-:Y:S01]  /*3a40*/  STL [R1+0x3c], R213 ;  /* 0x00003cd501007387 */ /* 0x0001e20000100800 */
[----:B----4-:R-:W-:-:S03]  /*3a50*/  FADD R217, R77, R217 ;  /* 0x000000d94dd97221 */ /* 0x010fc60000000000 */
[----:B0-----:R1:W5:Y:S01]  /*3a60*/  LDL.LU R213, [R1+0xc0] ;  /* 0x0000c00001d57983 */ /* 0x0013620000300800 */
[----:B------:R-:W-:-:S03]  /*3a70*/  FADD R218, R78, R218 ;  /* 0x000000da4eda7221 */ /* 0x000fc60000000000 */
[----:B------:R0:W-:Y:S01]  /*3a80*/  STL [R1+0x40], R214 ;  /* 0x000040d601007387 */ /* 0x0001e20000100800 */
[----:B------:R-:W-:-:S01]  /*3a90*/  FADD R219, R79, R219 ;  /* 0x000000db4fdb7221 */ /* 0x000fc20000000000 */
[----:B------:R-:W-:Y:S02]  /*3aa0*/  FADD R220, R80, R220 ;  /* 0x000000dc50dc7221 */ /* 0x000fe40000000000 */
[----:B0-----:R1:W5:Y:S04]  /*3ab0*/  LDL.LU R214, [R1+0xbc] ;  /* 0x0000bc0001d67983 */ /* 0x0013680000300800 */
[----:B------:R0:W-:Y:S01]  /*3ac0*/  STL [R1+0x44], R215 ;  /* 0x000044d701007387 */ /* 0x0001e20000100800 */
[----:B------:R-:W-:-:S01]  /*3ad0*/  FADD R221, R81, R221 ;  /* 0x000000dd51dd7221 */ /* 0x000fc20000000000 */
[----:B------:R-:W-:-:S02]  /*3ae0*/  FADD R222, R82, R222 ;  /* 0x000000de52de7221 */ /* 0x000fc40000000000 */
[----:B0-----:R1:W5:Y:S04]  /*3af0*/  LDL.LU R215, [R1+0xb8] ;  /* 0x0000b80001d77983 */ /* 0x0013680000300800 */
[----:B------:R0:W-:Y:S01]  /*3b00*/  STL [R1+0x48], R216 ;  /* 0x000048d801007387 */ /* 0x0001e20000100800 */
[----:B------:R-:W-:-:S03]  /*3b10*/  FADD R223, R83, R223 ;  /* 0x000000df53df7221 */ /* 0x000fc60000000000 */
        /* <DEDUP_REMOVED lines=13> */
[----:B------:R0:W-:Y:S04]  /*3bf0*/  STL [R1+0x5c], R221 ;  /* 0x00005cdd01007387 */ /* 0x0001e80000100800 */
        /* <DEDUP_REMOVED lines=12> */
[----:B0-----:R1:W5:Y:S01]  /*3cc0*/  LDL.LU R227, [R1+0x88] ;  /* 0x0000880001e37983 */ /* 0x0013620000300800 */
[----:B------:R-:W-:-:S05]  /*3cd0*/  UMOV UR6, URZ ;  /* 0x0000003f00067c82 */ /* 0x000fca0008000000 */
.L_x_24:
[----:B------:R-:W-:Y:S05]  /*3ce0*/  @!P1 BRA `(.L_x_25) ;  /* 0x0000000000049947 */ /* 0x000fea0003800000 */
[----:B------:R-:W-:Y:S01]  /*3cf0*/  BPT.TRAP 0x1 ;  /* 0x000000040000795c */ /* 0x000fe20000300000 */
.L_x_25:
[----:B------:R-:W-:Y:S02]  /*3d00*/  UISETP.GT.U32.AND UP0, UPT, UR13, 0x1, UPT ;  /* 0x000000010d00788c */ /* 0x000fe4000bf04070 */
[----:B------:R-:W-:-:S04]  /*3d10*/  ULEA UR8, UR19, UR14, 0x3 ;  /* 0x0000000e13087291 */ /* 0x000fc8000f8e183f */
[----:B------:R-:W-:Y:S01]  /*3d20*/  UIADD3 UR8, UR8, 0x18, URZ ;  /* 0x0000001808087890 */ /* 0x000fe2000fffe03f */
[----:B------:R-:W-:-:S03]  /*3d30*/  PLOP3.LUT P0, PT, PT, PT, UP0, 0x80, 0x0 ;  /* 0x000000000000781c */ /* 0x000fc60003f0f008 */
[----:B------:R-:W-:-:S09]  /*3d40*/  UPRMT UR8, URZ, 0x654, UR8 ;  /* 0x000006543f087896 */ /* 0x000fd20008000008 */
[----:B------:R-:W-:Y:S01]  /*3d50*/  SYNCS.ARRIVE.TRANS64.RED.A1T0 RZ, [UR8], RZ ;  /* 0x000000ffffff79a7 */ /* 0x000fe20008100408 */
[----:B------:R-:W-:Y:S05]  /*3d60*/  @P0 BRA `(.L_x_26) ;  /* 0x0000000000040947 */ /* 0x000fea0003800000 */
[----:B------:R-:W-:Y:S01]  /*3d70*/  BPT.TRAP 0x1 ;  /* 0x000000040000795c */ /* 0x000fe20000300000 */
.L_x_26:
[----:B------:R-:W-:Y:S01]  /*3d80*/  UIADD3 UR18, UR18, 0x1, URZ ;  /* 0x0000000112127890 */ /* 0x000fe2000fffe03f */
[C---:B------:R-:W-:Y:S01]  /*3d90*/  ISETP.GT.AND P0, PT, R228.reuse, 0x1, PT ;  /* 0x00000001e400780c */ /* 0x040fe20003f04270 */
[----:B------:R-:W-:Y:S01]  /*3da0*/  UIADD3 UR19, UR19, 0x1, URZ ;  /* 0x0000000113137890 */ /* 0x000fe2000fffe03f */
[----:B------:R-:W-:Y:S01]  /*3db0*/  VIADD R228, R228, 0xffffffff ;  /* 0xffffffffe4e47836 */ /* 0x000fe20000000000 */
[----:B------:R-:W-:Y:S02]  /*3dc0*/  UISETP.NE.AND UP0, UPT, UR18, 0x3, UPT ;  /* 0x000000031200788c */ /* 0x000fe4000bf05270 */
[----:B------:R-:W-:Y:S02]  /*3dd0*/  UISETP.NE.AND UP1, UPT, UR19, 0x3, UPT ;  /* 0x000000031300788c */ /* 0x000fe4000bf25270 */
[----:B------:R-:W-:Y:S02]  /*3de0*/  USEL UR8, URZ, 0x1, UP0 ;  /* 0x000000013f087887 */ /* 0x000fe40008000000 */
[----:B------:R-:W-:-:S02]  /*3df0*/  USEL UR18, UR18, URZ, UP0 ;  /* 0x0000003f12127287 */ /* 0x000fc40008000000 */
[----:B------:R-:W-:Y:S02]  /*3e00*/  USEL UR19, UR19, URZ, UP1 ;  /* 0x0000003f13137287 */ /* 0x000fe40008800000 */
[----:B-----5:R-:W-:Y:S01]  /*3e10*/  LOP3.LUT R227, R227, UR8, RZ, 0x3c, !PT ;  /* 0x00000008e3e37c12 */ /* 0x020fe2000f8e3cff */
[----:B------:R-:W-:Y:S01]  /*3e20*/  UMOV UR8, 0x1 ;  /* 0x0000000100087882 */ /* 0x000fe20000000000 */
[----:B------:R-:W-:Y:S08]  /*3e30*/  @P0 BRA `(.L_x_27) ;  /* 0xffffffec00900947 */ /* 0x000ff0000383ffff */
.L_x_19:
[----:B------:R-:W-:-:S04]  /*3e40*/  UISETP.NE.AND UP0, UPT, UR6, URZ, UPT ;  /* 0x0000003f0600728c */ /* 0x000fc8000bf05270 */
[----:B------:R-:W-:-:S06]  /*3e50*/  USEL UR6, URZ, 0x1, !UP0 ;  /* 0x000000013f067887 */ /* 0x000fcc000c000000 */
[----:B------:R-:W-:-:S13]  /*3e60*/  ISETP.NE.AND P0, PT, RZ, UR6, PT ;  /* 0x00000006ff007c0c */ /* 0x000fda000bf05270 */
[----:B------:R-:W-:Y:S05]  /*3e70*/  @!P0 BRA `(.L_x_28) ;  /* 0x0000000c00dc8947 */ /* 0x000fea0003800000 */
[----:B------:R-:W4:Y:S04]  /*3e80*/  LDL.LU R227, [R1+0x74] ;  /* 0x0000740001e37983 */ /* 0x000f280000300800 */
[----:B----4-:R4:W-:Y:S04]  /*3e90*/  STL [R1+0x88], R227 ;  /* 0x000088e301007387 */ /* 0x0109e80000100800 */
[----:B----4-:R-:W4:Y:S04]  /*3ea0*/  LDL.LU R227, [R1+0x70] ;  /* 0x0000700001e37983 */ /* 0x010f280000300800 */
        /* <DEDUP_REMOVED lines=55> */
[----:B----4-:R-:W4:Y:S01]  /*4220*/  LDL.LU R227, [R1] ;  /* 0x0000000001e37983 */ /* 0x010f220000300800 */
[----:B------:R-:W-:-:S02]  /*4230*/  WARPGROUP.DEPBAR.LE gsb0, 0x0 ;  /* 0x00008000000079c5 */ /* 0x000fc40000010000 */
[----:B------:R-:W-:Y:S01]  /*4240*/  FADD R226, R88, R226 ;  /* 0x000000e258e27221 */ /* 0x000fe20000000000 */
        /* <DEDUP_REMOVED lines=97> */
[----:B----4-:R-:W-:-:S05]  /*4860*/  FADD R227, R58, R227 ;  /* 0x000000e33ae37221 */ /* 0x010fca0000000000 */
[----:B------:R4:W-:Y:S04]  /*4870*/  STL [R1], R227 ;  /* 0x000000e301007387 */ /* 0x0009e80000100800 */
[----:B----4-:R-:W4:Y:S02]  /*4880*/  LDL.LU R227, [R1+0xf8] ;  /* 0x0000f80001e37983 */ /* 0x010f240000300800 */
[----:B----4-:R-:W-:-:S05]  /*4890*/  FADD R227, R59, R227 ;  /* 0x000000e33be37221 */ /* 0x010fca0000000000 */
[----:B------:R4:W-:Y:S04]  /*48a0*/  STL [R1+0x4], R227 ;  /* 0x000004e301007387 */ /* 0x0009e80000100800 */
        /* <DEDUP_REMOVED lines=83> */
[----:B------:R4:W-:Y:S02]  /*4de0*/  STL [R1+0x74], R227 ;  /* 0x000074e301007387 */ /* 0x0009e40000100800 */
.L_x_28:
[----:B------:R-:W-:Y:S02]  /*4df0*/  WARPGROUP.DEPBAR.LE gsb0, 0x0 ;  /* 0x00008000000079c5 */ /* 0x000fe40000010000 */
[----:B------:R-:W5:Y:S02]  /*4e00*/  LDC R24, c[0x0][0x28c] ;  /* 0x0000a300ff187b82 */ /* 0x000f640000000800 */
[----:B-----5:R-:W-:-:S13]  /*4e10*/  ISETP.GE.AND P0, PT, R24, 0x1, PT ;  /* 0x000000011800780c */ /* 0x020fda0003f06270 */
[----:B------:R-:W-:Y:S05]  /*4e20*/  @!P0 BRA `(.L_x_29) ;  /* 0x0000000000488947 */ /* 0x000fea0003800000 */
[----:B------:R-:W-:-:S06]  /*4e30*/  UISETP.NE.AND UP0, UPT, UR23, 0x3, UPT ;  /* 0x000000031700788c */ /* 0x000fcc000bf05270 */
[----:B------:R-:W-:-:S13]  /*4e40*/  PLOP3.LUT P0, PT, PT, PT, UP0, 0x80, 0x0 ;  /* 0x000000000000781c */ /* 0x000fda0003f0f008 */
[----:B------:R-:W-:Y:S05]  /*4e50*/  @!P0 BRA `(.L_x_30) ;  /* 0x0000000000048947 */ /* 0x000fea0003800000 */
[----:B------:R-:W-:Y:S01]  /*4e60*/  BPT.TRAP 0x1 ;  /* 0x000000040000795c */ /* 0x000fe20000300000 */
.L_x_30:
[----:B------:R-:W-:-:S04]  /*4e70*/  UISETP.LT.AND UP0, UPT, UR12, 0x1, UPT ;  /* 0x000000010c00788c */ /* 0x000fc8000bf01270 */
[----:B------:R-:W-:Y:S02]  /*4e80*/  USEL UR8, UR12, 0x1, UP0 ;  /* 0x000000010c087887 */ /* 0x000fe40008000000 */
[----:B------:R-:W-:Y:S02]  /*4e90*/  UISETP.GT.U32.AND UP0, UPT, UR13, 0x1, UPT ;  /* 0x000000010d00788c */ /* 0x000fe4000bf04070 */
[----:B------:R-:W-:-:S04]  /*4ea0*/  UIADD3 UR8, UR5, UR12, -UR8 ;  /* 0x0000000c05087290 */ /* 0x000fc8000fffe808 */
[----:B------:R-:W-:Y:S01]  /*4eb0*/  UIMAD.WIDE.U32 UR6, UR8, -0x55555555, URZ ;  /* 0xaaaaaaab080678a5 */ /* 0x000fe2000f8e003f */
[----:B------:R-:W-:-:S03]  /*4ec0*/  PLOP3.LUT P0, PT, PT, PT, UP0, 0x80, 0x0 ;  /* 0x000000000000781c */ /* 0x000fc60003f0f008 */
[----:B------:R-:W-:-:S04]  /*4ed0*/  USHF.R.U32.HI UR6, URZ, 0x1, UR7 ;  /* 0x000000013f067899 */ /* 0x000fc80008011607 */
[----:B------:R-:W-:-:S04]  /*4ee0*/  UIMAD UR8, UR6, -0x3, UR8 ;  /* 0xfffffffd060878a4 */ /* 0x000fc8000f8e0208 */
[----:B------:R-:W-:-:S04]  /*4ef0*/  ULEA UR8, UR8, UR14, 0x3 ;  /* 0x0000000e08087291 */ /* 0x000fc8000f8e183f */
[----:B------:R-:W-:-:S04]  /*4f00*/  UIADD3 UR8, UR8, 0x18, URZ ;  /* 0x0000001808087890 */ /* 0x000fc8000fffe03f */
[----:B------:R-:W-:-:S09]  /*4f10*/  UPRMT UR8, URZ, 0x654, UR8 ;  /* 0x000006543f087896 */ /* 0x000fd20008000008 */
[----:B------:R-:W-:Y:S01]  /*4f20*/  SYNCS.ARRIVE.TRANS64.RED.A1T0 RZ, [UR8], RZ ;  /* 0x000000ffffff79a7 */ /* 0x000fe20008100408 */
[----:B------:R-:W-:Y:S05]  /*4f30*/  @P0 BRA `(.L_x_29) ;  /* 0x0000000000040947 */ /* 0x000fea0003800000 */
[----:B------:R-:W-:Y:S01]  /*4f40*/  BPT.TRAP 0x1 ;  /* 0x000000040000795c */ /* 0x000fe20000300000 */
.L_x_29:
[----:B------:R0:W-:Y:S01]  /*4f50*/  STL [R1+0x8c], R2 ;  /* 0x00008c0201007387 */ /* 0x0001e20000100800 */
[----:B------:R-:W1:Y:S01]  /*4f60*/  LDC R29, c[0x0][0x288] ;  /* 0x0000a200ff1d7b82 */ /* 0x000e620000000800 */
[----:B------:R-:W-:Y:S02]  /*4f70*/  UIADD3 UR9, UR12, UR5, URZ ;  /* 0x000000050c097290 */ /* 0x000fe4000fffe03f */
[----:B------:R-:W-:Y:S01]  /*4f80*/  USHF.R.S32.HI UR10, URZ, 0x1f, UR22 ;  /* 0x0000001f3f0a7899 */ /* 0x000fe20008011416 */
[----:B------:R-:W-:Y:S01]  /*4f90*/  ULDC.64 UR6, c[0x0][0x5d0] ;  /* 0x0001740000067ab9 */ /* 0x000fe20000000a00 */
[----:B------:R-:W-:Y:S01]  /*4fa0*/  ULDC UR11, c[0x0][0x284] ;  /* 0x0000a100000b7ab9 */ /* 0x000fe20000000800 */
[----:B0-----:R-:W2:Y:S04]  /*4fb0*/  LDL.LU R2, [R1+0x80] ;  /* 0x0000800001027983 */ /* 0x001ea80000300800 */
[----:B------:R0:W-:Y:S04]  /*4fc0*/  STL [R1+0x88], R0 ;  /* 0x0000880001007387 */ /* 0x0001e80000100800 */
[----:B----4-:R-:W4:Y:S01]  /*4fd0*/  LDL.LU R227, [R1+0x84] ;  /* 0x0000840001e37983 */ /* 0x010f220000300800 */
[----:B0-----:R-:W0:Y:S02]  /*4fe0*/  S2R R0, SR_TID.X ;  /* 0x0000000000007919 */ /* 0x001e240000002100 */
[----:B0-----:R-:W-:-:S02]  /*4ff0*/  SHF.R.U32.HI R24, RZ, 0x2, R0 ;  /* 0x00000002ff187819 */ /* 0x001fc40000011600 */
[----:B------:R-:W-:Y:S02]  /*5000*/  LOP3.LUT R26, R0, 0x60, RZ, 0xc0, !PT ;  /* 0x00000060001a7812 */ /* 0x000fe400078ec0ff */
[----:B------:R-:W-:Y:S02]  /*5010*/  SHF.R.U32.HI R27, RZ, 0x7, R0 ;  /* 0x00000007ff1b7819 */ /* 0x000fe40000011600 */
[----:B------:R-:W-:Y:S02]  /*5020*/  LOP3.LUT R25, R24, 0x7, RZ, 0xc0, !PT ;  /* 0x0000000718197812 */ /* 0x000fe400078ec0ff */
[----:B------:R-:W-:Y:S02]  /*5030*/  SHF.R.U32.HI R28, RZ, 0x1, R26 ;  /* 0x00000001ff1c7819 */ /* 0x000fe4000001161a */
[----:B------:R-:W-:Y:S02]  /*5040*/  LOP3.LUT R24, R27, 0x1, RZ, 0xc0, !PT ;  /* 0x000000011b187812 */ /* 0x000fe400078ec0ff */
[----:B------:R-:W-:Y:S01]  /*5050*/  IADD3 R27, RZ, -R28, -R25 ;  /* 0x8000001cff1b7210 */ /* 0x000fe20007ffe819 */
[----:B------:R-:W-:-:S02]  /*5060*/  IMAD.SHL.U32 R32, R0, 0x2, RZ ;  /* 0x0000000200207824 */ /* 0x000fc400078e00ff */
[C---:B------:R-:W-:Y:S02]  /*5070*/  IMAD.SHL.U32 R26, R24.reuse, 0x40, RZ ;  /* 0x00000040181a7824 */ /* 0x040fe400078e00ff */
[----:B------:R-:W-:Y:S01]  /*5080*/  IMAD R42, R24, -0x40, R27 ;  /* 0xffffffc0182a7824 */ /* 0x000fe200078e021b */
[----:B------:R-:W-:Y:S01]  /*5090*/  LOP3.LUT R24, R0, 0x3, RZ, 0xc0, !PT ;  /* 0x0000000300187812 */ /* 0x000fe200078ec0ff */
[----:B--2---:R-:W-:Y:S02]  /*50a0*/  IMAD.SHL.U32 R41, R2, 0x80, RZ ;  /* 0x0000008002297824 */ /* 0x004fe400078e00ff */
[----:B------:R0:W5:Y:S04]  /*50b0*/  LDL.LU R2, [R1+0x8c] ;  /* 0x00008c0001027983 */ /* 0x0001680000300800 */
[----:B------:R0:W5:Y:S01]  /*50c0*/  LDL.LU R0, [R1+0x88] ;  /* 0x0000880001007983 */ /* 0x0001620000300800 */
[----:B------:R-:W-:Y:S01]  /*50d0*/  LOP3.LUT R43, R26, 0x40, R25, 0xe2, !PT ;  /* 0x000000401a2b7812 */ /* 0x000fe200078ee219 */
[----:B----4-:R-:W-:Y:S01]  /*50e0*/  IMAD.SHL.U32 R25, R227, 0x100, RZ ;  /* 0x00000100e3197824 */ /* 0x010fe200078e00ff */
[----:B------:R-:W-:Y:S01]  /*50f0*/  UISETP.GT.U32.AND UP0, UPT, UR9, 0x2, UPT ;  /* 0x000000020900788c */ /* 0x000fe2000bf04070 */
[C---:B-1----:R-:W-:Y:S01]  /*5100*/  ISETP.GE.AND P0, PT, R41.reuse, R29, PT ;  /* 0x0000001d2900720c */ /* 0x042fe20003f06270 */
[----:B------:R-:W-:Y:S01]  /*5110*/  UIMAD UR5, UR10, UR6, URZ ;  /* 0x000000060a0572a4 */ /* 0x000fe2000f8e023f */
[----:B------:R-:W-:Y:S01]  /*5120*/  LOP3.LUT R32, R41, 0x6, R32, 0xf8, !PT ;  /* 0x0000000629207812 */ /* 0x000fe200078ef820 */
[----:B------:R-:W-:Y:S01]  /*5130*/  UISETP.LT.U32.AND UP0, UPT, UR12, 0x3, UP0 ;  /* 0x000000030c00788c */ /* 0x000fe20008701070 */
[----:B------:R-:W-:Y:S01]  /*5140*/  ISETP.GE.OR P0, PT, R25, UR11, P0 ;  /* 0x0000000b19007c0c */ /* 0x000fe20008706670 */
[----:B------:R-:W-:Y:S01]  /*5150*/  UISETP.GE.U32.AND UP1, UPT, UR12, 0x3, UPT ;  /* 0x000000030c00788c */ /* 0x000fe2000bf26070 */
[----:B------:R-:W-:Y:S01]  /*5160*/  IMAD.U32 R27, RZ, RZ, UR6 ;  /* 0x00000006ff1b7e24 */ /* 0x000fe2000f8e00ff */
[----:B------:R-:W-:Y:S01]  /*5170*/  UIMAD UR8, UR22, UR7, UR5 ;  /* 0x00000007160872a4 */ /* 0x000fe2000f8e0205 */
[----:B------:R-:W-:Y:S01]  /*5180*/  SHF.R.S32.HI R33, RZ, 0x1f, R32 ;  /* 0x0000001fff217819 */ /* 0x000fe20000011420 */
[----:B------:R-:W-:-:S02]  /*5190*/  UIMAD.WIDE.U32 UR6, UR9, -0x55555555, URZ ;  /* 0xaaaaaaab090678a5 */ /* 0x000fc4000f8e003f */
[----:B------:R-:W-:Y:S02]  /*51a0*/  USEL UR5, URZ, 0x1, !UP0 ;  /* 0x000000013f057887 */ /* 0x000fe4000c000000 */
[----:B------:R-:W-:Y:S01]  /*51b0*/  USHF.R.U32.HI UR6, URZ, 0x1, UR7 ;  /* 0x000000013f067899 */ /* 0x000fe20008011607 */
[----:B------:R-:W-:Y:S01]  /*51c0*/  IMAD.WIDE.U32 R26, R27, UR22, R32 ;  /* 0x000000161b1a7c25 */ /* 0x000fe2000f8e0020 */
[----:B------:R-:W-:Y:S01]  /*51d0*/  ULOP3.LUT UR4, UR4, UR5, URZ, 0x3c, !UPT ;  /* 0x0000000504047292 */ /* 0x000fe2000f8e3c3f */
[----:B------:R-:W-:Y:S02]  /*51e0*/  IADD3 R42, -R25, UR11, R42 ;  /* 0x0000000b192a7c10 */ /* 0x000fe4000fffe12a */
[----:B------:R-:W-:Y:S01]  /*51f0*/  IMAD.WIDE R38, R227, 0x100, RZ ;  /* 0x00000100e3267825 */ /* 0x000fe200078e02ff */
[----:B------:R-:W-:Y:S02]  /*5200*/  UIMAD UR5, UR6, -0x3, UR9 ;  /* 0xfffffffd060578a4 */ /* 0x000fe4000f8e0209 */
[----:B------:R-:W-:Y:S01]  /*5210*/  @UP1 ULOP3.LUT UR4, UR4, 0x1, UR6, 0x78, !UPT ;  /* 0x0000000104041892 */ /* 0x000fe2000f8e7806 */
[----:B------:R-:W-:-:S02]  /*5220*/  IMAD R24, R24, -0x2, R29 ;  /* 0xfffffffe18187824 */ /* 0x000fc400078e021d */
[----:B------:R-:W-:Y:S01]  /*5230*/  VIADD R27, R27, UR8 ;  /* 0x000000081b1b7c36 */ /* 0x000fe20008000000 */
[----:B------:R-:W-:Y:S01]  /*5240*/  LOP3.LUT R43, R38, R43, R28, 0xfe, !PT ;  /* 0x0000002b262b7212 */ /* 0x000fe200078efe1c */
[----:B------:R-:W-:Y:S02]  /*5250*/  IMAD.IADD R41, R24, 0x1, -R41 ;  /* 0x0000000118297824 */ /* 0x000fe400078e0a29 */
[----:B------:R-:W-:Y:S01]  /*5260*/  IMAD.MOV.U32 R40, RZ, RZ, -0x1 ;  /* 0xffffffffff287424 */ /* 0x000fe200078e00ff */
[----:B0-----:R-:W-:Y:S06]  /*5270*/  @P0 BRA `(.L_x_31) ;  /* 0x0000008c00fc0947 */ /* 0x001fec0003800000 */
[----:B------:R-:W0:Y:S01]  /*5280*/  LDC.64 R28, c[0x0][0x5c8] ;  /* 0x00017200ff1c7b82 */ /* 0x000e220000000a00 */
[----:B------:R-:W-:Y:S01]  /*5290*/  ULDC.64 UR6, c[0x0][0x5c0] ;  /* 0x0001700000067ab9 */ /* 0x000fe20000000a00 */
[----:B------:R-:W-:Y:S01]  /*52a0*/  BSSY B0, `(.L_x_31) ;  /* 0x00008fc000007945 */ /* 0x000fe20003800000 */
[-C--:B0-----:R-:W-:Y:S01]  /*52b0*/  IMAD R24, R39, R28.reuse, RZ ;  /* 0x0000001c27187224 */ /* 0x081fe200078e02ff */
[----:B------:R-:W-:Y:S01]  /*52c0*/  SHF.L.U64.HI R34, R28, 0x3, R29 ;  /* 0x000000031c227819 */ /* 0x000fe2000001021d */
[----:B------:R-:W-:-:S04]  /*52d0*/  IMAD.WIDE.U32 R26, R43, R28, R26 ;  /* 0x0000001c2b1a7225 */ /* 0x000fc800078e001a */
[----:B------:R-:W-:Y:S01]  /*52e0*/  IMAD R25, R43, R29, R24 ;  /* 0x0000001d2b197224 */ /* 0x000fe200078e0218 */
[----:B------:R-:W-:Y:S01]  /*52f0*/  IADD3 R24, P3, R26, UR6, RZ ;  /* 0x000000061a187c10 */ /* 0x000fe2000ff7e0ff */
[C---:B------:R-:W-:Y:S01]  /*5300*/  IMAD.SHL.U32 R35, R28.reuse, 0x8, RZ ;  /* 0x000000081c237824 */ /* 0x040fe200078e00ff */
[----:B------:R-:W-:Y:S01]  /*5310*/  LEA R30, P2, R28, R26, 0x7 ;  /* 0x0000001a1c1e7211 */ /* 0x000fe200078438ff */
[----:B------:R-:W-:-:S03]  /*5320*/  IMAD.IADD R27, R27, 0x1, R25 ;  /* 0x000000011b1b7824 */ /* 0x000fc600078e0219 */
[----:B------:R-:W-:Y:S02]  /*5330*/  IADD3 R26, P1, P0, R26, UR6, R35 ;  /* 0x000000061a1a7c10 */ /* 0x000fe4000f83e023 */
[----:B------:R-:W-:Y:S02]  /*5340*/  IADD3.X R25, R27, UR7, RZ, P3, !PT ;  /* 0x000000071b197c10 */ /* 0x000fe40009ffe4ff */
[----:B------:R-:W-:Y:S02]  /*5350*/  FSETP.NEU.AND P3, PT, RZ, UR21, PT ;  /* 0x00000015ff007c0b */ /* 0x000fe4000bf6d000 */
[----:B------:R-:W-:Y:S02]  /*5360*/  LEA.HI.X R31, R28, R27, R29, 0x7, P2 ;  /* 0x0000001b1c1f7211 */ /* 0x000fe400010f3c1d */
[C---:B------:R-:W-:Y:S02]  /*5370*/  IADD3 R28, P2, R30.reuse, UR6, RZ ;  /* 0x000000061e1c7c10 */ /* 0x040fe4000ff5e0ff */
[----:B------:R-:W-:-:S02]  /*5380*/  IADD3 R30, P5, P6, R30, UR6, R35 ;  /* 0x000000061e1e7c10 */ /* 0x000fc4000febe023 */
[----:B------:R-:W-:Y:S02]  /*5390*/  IADD3.X R29, R31, UR7, RZ, P2, !PT ;  /* 0x000000071f1d7c10 */ /* 0x000fe400097fe4ff */
[--C-:B------:R-:W-:Y:S02]  /*53a0*/  IADD3.X R27, R27, UR7, R34.reuse, P1, P0 ;  /* 0x000000071b1b7c10 */ /* 0x100fe40008fe0422 */
[----:B------:R-:W-:Y:S01]  /*53b0*/  IADD3.X R31, R31, UR7, R34, P5, P6 ;  /* 0x000000071f1f7c10 */ /* 0x000fe2000afec422 */
[----:B------:R-:W-:Y:S06]  /*53c0*/  @!P3 BRA `(.L_x_32) ;  /* 0x0000006c001cb947 */ /* 0x000fec0003800000 */
[----:B------:R-:W-:Y:S01]  /*53d0*/  ULDC.64 UR8, c[0x0][0x5b8] ;  /* 0x00016e0000087ab9 */ /* 0x000fe20000000a00 */
[----:B------:R-:W-:Y:S01]  /*53e0*/  ISETP.GE.AND P0, PT, R42, 0x1, PT ;  /* 0x000000012a00780c */ /* 0x000fe20003f06270 */
[----:B------:R-:W-:Y:S02]  /*53f0*/  UIMAD UR6, UR10, UR8, URZ ;  /* 0x000000080a0672a4 */ /* 0x000fe4000f8e023f */
[----:B------:R-:W-:Y:S01]  /*5400*/  IMAD.U32 R35, RZ, RZ, UR8 ;  /* 0x00000008ff237e24 */ /* 0x000fe2000f8e00ff */
[----:B------:R-:W-:Y:S01]  /*5410*/  BSSY B1, `(.L_x_33) ;  /* 0x0000010000017945 */ /* 0x000fe20003800000 */
[----:B------:R-:W-:Y:S01]  /*5420*/  ISETP.LT.OR P3, PT, R41, 0x1, !P0 ;  /* 0x000000012900780c */ /* 0x000fe20004761670 */
[----:B------:R-:W-:Y:S02]  /*5430*/  UIMAD UR6, UR22, UR9, UR6 ;  /* 0x00000009160672a4 */ /* 0x000fe4000f8e0206 */
[----:B------:R-:W-:Y:S01]  /*5440*/  IMAD.WIDE.U32 R32, R35, UR22, R32 ;  /* 0x0000001623207c25 */ /* 0x000fe2000f8e0020 */
[----:B------:R-:W-:-:S03]  /*5450*/  ULDC.64 UR8, c[0x0][0x5a8] ;  /* 0x00016a0000087ab9 */ /* 0x000fc60000000a00 */
[----:B------:R-:W-:Y:S02]  /*5460*/  IMAD.MOV.U32 R36, RZ, RZ, R32 ;  /* 0x000000ffff247224 */ /* 0x000fe400078e0020 */
[----:B------:R-:W-:Y:S01]  /*5470*/  VIADD R37, R33, UR6 ;  /* 0x0000000621257c36 */ /* 0x000fe20008000000 */
[----:B------:R-:W-:Y:S02]  /*5480*/  ULDC.64 UR6, c[0x0][0x5b0] ;  /* 0x00016c0000067ab9 */ /* 0x000fe40000000a00 */
[----:B------:R-:W-:Y:S02]  /*5490*/  IMAD R34, R39, UR6, RZ ;  /* 0x0000000627227c24 */ /* 0x000fe4000f8e02ff */
[----:B------:R-:W-:-:S04]  /*54a0*/  IMAD.WIDE.U32 R32, R43, UR6, R36 ;  /* 0x000000062b207c25 */ /* 0x000fc8000f8e0024 */
[--C-:B------:R-:W-:Y:S01]  /*54b0*/  IMAD R35, R43, UR7, R34.reuse ;  /* 0x000000072b237c24 */ /* 0x100fe2000f8e0222 */
[----:B------:R-:W-:Y:S02]  /*54c0*/  IADD3 R32, P1, R32, UR8, RZ ;  /* 0x0000000820207c10 */ /* 0x000fe4000ff3e0ff */
[----:B------:R-:W-:Y:S02]  /*54d0*/  PRMT R34, RZ, 0x7610, R34 ;  /* 0x00007610ff227816 */ /* 0x000fe40000000022 */
[----:B------:R-:W-:Y:S01]  /*54e0*/  IADD3.X R33, R33, UR9, R35, P1, !PT ;  /* 0x0000000921217c10 */ /* 0x000fe20008ffe423 */
[----:B------:R-:W-:Y:S08]  /*54f0*/  @P3 BRA `(.L_x_34) ;  /* 0x0000000000043947 */ /* 0x000ff00003800000 */
[----:B------:R0:W5:Y:S02]  /*5500*/  LDG.E.U8 R34, desc[UR16][R32.64] ;  /* 0x0000001020227981 */ /* 0x000164000c1e1100 */
.L_x_34:
[----:B------:R-:W-:Y:S05]  /*5510*/  BSYNC B1 ;  /* 0x0000000000017941 */ /* 0x000fea0003800000 */
.L_x_33:
[----:B-----5:R-:W-:Y:S01]  /*5520*/  LOP3.LUT R34, R34, 0xff, RZ, 0xc0, !PT ;  /* 0x000000ff22227812 */ /* 0x020fe200078ec0ff */
[----:B------:R-:W-:Y:S01]  /*5530*/  BSSY B1, `(.L_x_35) ;  /* 0x000000b000017945 */ /* 0x000fe20003800000 */
[----:B------:R-:W-:Y:S02]  /*5540*/  ISETP.LT.OR P2, PT, R41, 0x2, !P0 ;  /* 0x000000022900780c */ /* 0x000fe40004741670 */
[----:B------:R-:W-:-:S05]  /*5550*/  F2FP.F16.E4M3.UNPACK_B R34, R34 ;  /* 0x00000022ff22723e */ /* 0x000fca00020006ff */
[----:B------:R-:W-:-:S05]  /*5560*/  HADD2.F32 R34, -RZ, R34.H0_H0 ;  /* 0x20000022ff227230 */ /* 0x000fca0000004100 */
[----:B------:R-:W-:Y:S01]  /*5570*/  FMUL R35, R34, UR21 ;  /* 0x0000001522237c20 */ /* 0x000fe20008400000 */
[----:B------:R-:W-:-:S03]  /*5580*/  PRMT R34, RZ, 0x7610, R34 ;  /* 0x00007610ff227816 */ /* 0x000fc60000000022 */
[----:B------:R-:W-:-:S05]  /*5590*/  FFMA R35, R226, UR20, R35 ;  /* 0x00000014e2237c23 */ /* 0x000fca0008000023 */
[----:B------:R-:W-:-:S05]  /*55a0*/  F2FP.SATFINITE.E4M3.F32.PACK_AB_MERGE_C R35, RZ, R35, RZ ;  /* 0x00000023ff23723e */ /* 0x000fca00048070ff */
[----:B------:R1:W-:Y:S01]  /*55b0*/  @!P3 STG.E.U8 desc[UR16][R24.64], R35 ;  /* 0x000000231800b986 */ /* 0x0003e2000c101110 */
[----:B------:R-:W-:Y:S05]  /*55c0*/  @P2 BRA `(.L_x_36) ;  /* 0x0000000000042947 */ /* 0x000fea0003800000 */
[----:B------:R2:W5:Y:S02]  /*55d0*/  LDG.E.U8 R34, desc[UR16][R32.64+0x1] ;  /* 0x0000011020227981 */ /* 0x000564000c1e1100 */
.L_x_36:
[----:B------:R-:W-:Y:S05]  /*55e0*/  BSYNC B1 ;  /* 0x0000000000017941 */ /* 0x000fea0003800000 */
.L_x_35:
[----:B-----5:R-:W-:Y:S01]  /*55f0*/  LOP3.LUT R34, R34, 0xff, RZ, 0xc0, !PT ;  /* 0x000000ff22227812 */ /* 0x020fe200078ec0ff */
[----:B------:R-:W-:Y:S01]  /*5600*/  BSSY B1, `(.L_x_37) ;  /* 0x0000013000017945 */ /* 0x000fe20003800000 */
[----:B------:R-:W-:Y:S02]  /*5610*/  IADD3 R45, P1, R43, 0x8, RZ ;  /* 0x000000082b2d7810 */ /* 0x000fe40007f3e0ff */
[----:B------:R-:W-:-:S03]  /*5620*/  F2FP.F16.E4M3.UNPACK_B R34, R34 ;  /* 0x00000022ff22723e */ /* 0x000fc600020006ff */
[----:B-1----:R-:W-:Y:S01]  /*5630*/  IMAD.X R35, RZ, RZ, R39, P1 ;  /* 0x000000ffff237224 */ /* 0x002fe200008e0627 */
[----:B------:R-:W-:Y:S01]  /*5640*/  ISETP.GE.AND P1, PT, R42, 0x9, PT ;  /* 0x000000092a00780c */ /* 0x000fe20003f26270 */
[----:B------:R-:W-:Y:S02]  /*5650*/  HADD2.F32 R34, -RZ, R34.H0_H0 ;  /* 0x20000022ff227230 */ /* 0x000fe40000004100 */
[----:B------:R-:W-:Y:S01]  /*5660*/  IMAD R46, R35, UR6, RZ ;  /* 0x00000006232e7c24 */ /* 0x000fe2000f8e02ff */
[----:B------:R-:W-:Y:S02]  /*5670*/  ISETP.LT.OR P5, PT, R41, 0x1, !P1 ;  /* 0x000000012900780c */ /* 0x000fe40004fa1670 */
[----:B------:R-:W-:Y:S01]  /*5680*/  FMUL R44, R34, UR21 ;  /* 0x00000015222c7c20 */ /* 0x000fe20008400000 */
[----:B------:R-:W-:-:S04]  /*5690*/  IMAD.WIDE.U32 R34, R45, UR6, R36 ;  /* 0x000000062d227c25 */ /* 0x000fc8000f8e0024 */
[----:B------:R-:W-:Y:S01]  /*56a0*/  FFMA R44, R225, UR20, R44 ;  /* 0x00000014e12c7c23 */ /* 0x000fe2000800002c */
[----:B------:R-:W-:Y:S01]  /*56b0*/  IMAD R45, R45, UR7, R46 ;  /* 0x000000072d2d7c24 */ /* 0x000fe2000f8e022e */
[----:B------:R-:W-:-:S03]  /*56c0*/  IADD3 R34, P3, R34, UR8, RZ ;  /* 0x0000000822227c10 */ /* 0x000fc6000ff7e0ff */
[----:B------:R-:W-:Y:S02]  /*56d0*/  F2FP.SATFINITE.E4M3.F32.PACK_AB_MERGE_C R47, RZ, R44, RZ ;  /* 0x0000002cff2f723e */ /* 0x000fe400048070ff */
[----:B------:R-:W-:Y:S02]  /*56e0*/  IADD3.X R35, R35, UR9, R45, P3, !PT ;  /* 0x0000000923237c10 */ /* 0x000fe40009ffe42d */
[----:B------:R-:W-:Y:S01]  /*56f0*/  PRMT R44, RZ, 0x7610, R44 ;  /* 0x00007610ff2c7816 */ /* 0x000fe2000000002c */
[----:B------:R1:W-:Y:S01]  /*5700*/  @!P2 STG.E.U8 desc[UR16][R24.64+0x1], R47 ;  /* 0x0000012f1800a986 */ /* 0x0003e2000c101110 */
[----:B------:R-:W-:Y:S05]  /*5710*/  @P5 BRA `(.L_x_38) ;  /* 0x0000000000045947 */ /* 0x000fea0003800000 */
[----:B------:R4:W5:Y:S02]  /*5720*/  LDG.E.U8 R44, desc[UR16][R34.64] ;  /* 0x00000010222c7981 */ /* 0x000964000c1e1100 */
.L_x_38:
[----:B------:R-:W-:Y:S05]  /*5730*/  BSYNC B1 ;  /* 0x0000000000017941 */ /* 0x000fea0003800000 */
.L_x_37:
        /* <DEDUP_REMOVED lines=12> */
.L_x_40:
[----:B------:R-:W-:Y:S05]  /*5800*/  BSYNC B1 ;  /* 0x0000000000017941 */ /* 0x000fea0003800000 */
.L_x_39:
[----:B-----5:R-:W-:Y:S01]  /*5810*/  LOP3.LUT R44, R44, 0xff, RZ, 0xc0, !PT ;  /* 0x000000ff2c2c7812 */ /* 0x020fe200078ec0ff */
[----:B------:R-:W-:Y:S01]  /*5820*/  BSSY B1, `(.L_x_41) ;  /* 0x000000b000017945 */ /* 0x000fe20003800000 */
[----:B------:R-:W-:Y:S02]  /*5830*/  ISETP.LT.OR P3, PT, R41, 0x9, !P0 ;  /* 0x000000092900780c */ /* 0x000fe40004761670 */
[----:B------:R-:W-:-:S05]  /*5840*/  F2FP.F16.E4M3.UNPACK_B R44, R44 ;  /* 0x0000002cff2c723e */ /* 0x000fca00020006ff */
[----:B------:R-:W-:-:S05]  /*5850*/  HADD2.F32 R44, -RZ, R44.H0_H0 ;  /* 0x2000002cff2c7230 */ /* 0x000fca0000004100 */
[----:B------:R-:W-:-:S04]  /*5860*/  FMUL R44, R44, UR21 ;  /* 0x000000152c2c7c20 */ /* 0x000fc80008400000 */
[----:B------:R-:W-:-:S05]  /*5870*/  FFMA R44, R223, UR20, R44 ;  /* 0x00000014df2c7c23 */ /* 0x000fca000800002c */
[----:B0-----:R-:W-:Y:S02]  /*5880*/  F2FP.SATFINITE.E4M3.F32.PACK_AB_MERGE_C R45, RZ, R44, RZ ;  /* 0x0000002cff2d723e */ /* 0x001fe400048070ff */
[----:B------:R-:W-:-:S03]  /*5890*/  PRMT R44, RZ, 0x7610, R44 ;  /* 0x00007610ff2c7816 */ /* 0x000fc6000000002c */
[----:B------:R0:W-:Y:S01]  /*58a0*/  @!P2 STG.E.U8 desc[UR16][R26.64+0x1], R45 ;  /* 0x0000012d1a00a986 */ /* 0x0001e2000c101110 */
[----:B------:R-:W-:Y:S05]  /*58b0*/  @P3 BRA `(.L_x_42) ;  /* 0x0000000000043947 */ /* 0x000fea0003800000 */
[----:B------:R0:W5:Y:S02]  /*58c0*/  LDG.E.U8 R44, desc[UR16][R32.64+0x8] ;  /* 0x00000810202c7981 */ /* 0x000164000c1e1100 */
.L_x_42:
[----:B------:R-:W-:Y:S05]  /*58d0*/  BSYNC B1 ;  /* 0x0000000000017941 */ /* 0x000fea0003800000 */
.L_x_41:
[----:B-----5:R-:W-:Y:S01]  /*58e0*/  LOP3.LUT R44, R44, 0xff, RZ, 0xc0, !PT ;  /* 0x000000ff2c2c7812 */ /* 0x020fe200078ec0ff */
[----:B------:R-:W-:Y:S01]  /*58f0*/  BSSY B1, `(.L_x_43) ;  /* 0x000000b000017945 */ /* 0x000fe20003800000 */
[----:B------:R-:W-:Y:S02]  /*5900*/  ISETP.LT.OR P2, PT, R41, 0xa, !P0 ;  /* 0x0000000a2900780c */ /* 0x000fe40004741670 */
[----:B------:R-:W-:-:S05]  /*5910*/  F2FP.F16.E4M3.UNPACK_B R44, R44 ;  /* 0x0000002cff2c723e */ /* 0x000fca00020006ff */
[----:B------:R-:W-:-:S05]  /*5920*/  HADD2.F32 R44, -RZ, R44.H0_H0 ;  /* 0x2000002cff2c7230 */ /* 0x000fca0000004100 */
[----:B0-----:R-:W-:Y:S01]  /*5930*/  FMUL R45, R44, UR21 ;  /* 0x000000152c2d7c20 */ /* 0x001fe20008400000 */
[----:B------:R-:W-:-:S03]  /*5940*/  PRMT R44, RZ, 0x7610, R44 ;  /* 0x00007610ff2c7816 */ /* 0x000fc6000000002c */
[----:B------:R-:W-:-:S05]  /*5950*/  FFMA R45, R222, UR20, R45 ;  /* 0x00000014de2d7c23 */ /* 0x000fca000800002d */
[----:B------:R-:W-:-:S05]  /*5960*/  F2FP.SATFINITE.E4M3.F32.PACK_AB_MERGE_C R45, RZ, R45, RZ ;  /* 0x0000002dff2d723e */ /* 0x000fca00048070ff */
[----:B------:R0:W-:Y:S01]  /*5970*/  @!P3 STG.E.U8 desc[UR16][R24.64+0x8], R45 ;  /* 0x0000082d1800b986 */ /* 0x0001e2000c101110 */
[----:B------:R-:W-:Y:S05]  /*5980*/  @P2 BRA `(.L_x_44) ;  /* 0x0000000000042947 */ /* 0x000fea0003800000 */
[----:B------:R0:W5:Y:S02]  /*5990*/  LDG.E.U8 R44, desc[UR16][R32.64+0x9] ;  /* 0x00000910202c7981 */ /* 0x000164000c1e1100 */
.L_x_44:
[----:B------:R-:W-:Y:S05]  /*59a0*/  BSYNC B1 ;  /* 0x0000000000017941 */ /* 0x000fea0003800000 */
.L_x_43:
        /* <DEDUP_REMOVED lines=12> */
.L_x_46:
[----:B------:R-:W-:Y:S05]  /*5a70*/  BSYNC B1 ;  /* 0x0000000000017941 */ /* 0x000fea0003800000 */
.L_x_45:
        /* <DEDUP_REMOVED lines=12> */
.L_x_48:
[----:B------:R-:W-:Y:S05]  /*5b40*/  BSYNC B1 ;  /* 0x0000000000017941 */ /* 0x000fea0003800000 */
.L_x_47:
        /* <DEDUP_REMOVED lines=12> */
.L_x_50:
[----:B------:R-:W-:Y:S05]  /*5c10*/  BSYNC B1 ;  /* 0x0000000000017941 */ /* 0x000fea0003800000 */
.L_x_49:
        /* <DEDUP_REMOVED lines=12> */
.L_x_52:
[----:B------:R-:W-:Y:S05]  /*5ce0*/  BSYNC B1 ;  /* 0x0000000000017941 */ /* 0x000fea0003800000 */
.L_x_51:
        /* <DEDUP_REMOVED lines=12> */
.L_x_54:
[----:B------:R-:W-:Y:S05]  /*5db0*/  BSYNC B1 ;  /* 0x0000000000017941 */ /* 0x000fea0003800000 */
.L_x_53:
        /* <DEDUP_REMOVED lines=12> */
.L_x_56:
[----:B------:R-:W-:Y:S05]  /*5e80*/  BSYNC B1 ;  /* 0x0000000000017941 */ /* 0x000fea0003800000 */
.L_x_55:
        /* <DEDUP_REMOVED lines=12> */
.L_x_58:
[----:B------:R-:W-:Y:S05]  /*5f50*/  BSYNC B1 ;  /* 0x0000000000017941 */ /* 0x000fea0003800000 */
.L_x_57:
        /* <DEDUP_REMOVED lines=12> */
.L_x_60:
[----:B------:R-:W-:Y:S05]  /*6020*/  BSYNC B1 ;  /* 0x0000000000017941 */ /* 0x000fea0003800000 */
.L_x_59:
        /* <DEDUP_REMOVED lines=12> */
.L_x_62:
[----:B------:R-:W-:Y:S05]  /*60f0*/  BSYNC B1 ;  /* 0x0000000000017941 */ /* 0x000fea0003800000 */
.L_x_61:
        /* <DEDUP_REMOVED lines=12> */
.L_x_64:
[----:B------:R-:W-:Y:S05]  /*61c0*/  BSYNC B1 ;  /* 0x0000000000017941 */ /* 0x000fea0003800000 */
.L_x_63:
        /* <DEDUP_REMOVED lines=12> */
.L_x_66:
[----:B------:R-:W-:Y:S05]  /*6290*/  BSYNC B1 ;  /* 0x0000000000017941 */ /* 0x000fea0003800000 */
.L_x_65:
        /* <DEDUP_REMOVED lines=12> */
.L_x_68:
[----:B------:R-:W-:Y:S05]  /*6360*/  BSYNC B1 ;  /* 0x0000000000017941 */ /* 0x000fea0003800000 */
.L_x_67:
        /* <DEDUP_REMOVED lines=12> */
.L_x_70:
[----:B------:R-:W-:Y:S05]  /*6430*/  BSYNC B1 ;  /* 0x0000000000017941 */ /* 0x000fea0003800000 */
.L_x_69:
        /* <DEDUP_REMOVED lines=12> */
.L_x_72:
[----:B------:R-:W-:Y:S05]  /*6500*/  BSYNC B1 ;  /* 0x0000000000017941 */ /* 0x000fea0003800000 */
.L_x_71:
        /* <DEDUP_REMOVED lines=12> */
.L_x_74:
[----:B------:R-:W-:Y:S05]  /*65d0*/  BSYNC B1 ;  /* 0x0000000000017941 */ /* 0x000fea0003800000 */
.L_x_73:
        /* <DEDUP_REMOVED lines=12> */
.L_x_76:
[----:B------:R-:W-:Y:S05]  /*66a0*/  BSYNC B1 ;  /* 0x0000000000017941 */ /* 0x000fea0003800000 */
.L_x_75:
        /* <DEDUP_REMOVED lines=12> */
.L_x_78:
[----:B------:R-:W-:Y:S05]  /*6770*/  BSYNC B1 ;  /* 0x0000000000017941 */ /* 0x000fea0003800000 */
.L_x_77:
        /* <DEDUP_REMOVED lines=12> */
.L_x_80:
[----:B------:R-:W-:Y:S05]  /*6840*/  BSYNC B1 ;  /* 0x0000000000017941 */ /* 0x000fea0003800000 */
.L_x_79:
        /* <DEDUP_REMOVED lines=12> */
.L_x_82:
[----:B------:R-:W-:Y:S05]  /*6910*/  BSYNC B1 ;  /* 0x0000000000017941 */ /* 0x000fea0003800000 */
.L_x_81:
        /* <DEDUP_REMOVED lines=12> */
.L_x_84:
[----:B------:R-:W-:Y:S05]  /*69e0*/  BSYNC B1 ;  /* 0x0000000000017941 */ /* 0x000fea0003800000 */
.L_x_83:
        /* <DEDUP_REMOVED lines=12> */
.L_x_86:
[----:B------:R-:W-:Y:S05]  /*6ab0*/  BSYNC B1 ;  /* 0x0000000000017941 */ /* 0x000fea0003800000 */
.L_x_85:
        /* <DEDUP_REMOVED lines=12> */
.L_x_88:
[----:B------:R-:W-:Y:S05]  /*6b80*/  BSYNC B1 ;  /* 0x0000000000017941 */ /* 0x000fea0003800000 */
.L_x_87:
        /* <DEDUP_REMOVED lines=12> */
.L_x_90:
[----:B------:R-:W-:Y:S05]  /*6c50*/  BSYNC B1 ;  /* 0x0000000000017941 */ /* 0x000fea0003800000 */
.L_x_89:
        /* <DEDUP_REMOVED lines=12> */
.L_x_92:
[----:B------:R-:W-:Y:S05]  /*6d20*/  BSYNC B1 ;  /* 0x0000000000017941 */ /* 0x000fea0003800000 */
.L_x_91:
        /* <DEDUP_REMOVED lines=12> */
.L_x_94:
[----:B------:R-:W-:Y:S05]  /*6df0*/  BSYNC B1 ;  /* 0x0000000000017941 */ /* 0x000fea0003800000 */
.L_x_93:
        /* <DEDUP_REMOVED lines=12> */
.L_x_96:
[----:B------:R-:W-:Y:S05]  /*6ec0*/  BSYNC B1 ;  /* 0x0000000000017941 */ /* 0x000fea0003800000 */
.L_x_95:
        /* <DEDUP_REMOVED lines=12> */
.L_x_98:
[----:B------:R-:W-:Y:S05]  /*6f90*/  BSYNC B1 ;  /* 0x0000000000017941 */ /* 0x000fea0003800000 */
.L_x_97:
        /* <DEDUP_REMOVED lines=12> */
.L_x_100:
[----:B------:R-:W-:Y:S05]  /*7060*/  BSYNC B1 ;  /* 0x0000000000017941 */ /* 0x000fea0003800000 */
.L_x_99:
        /* <DEDUP_REMOVED lines=12> */
.L_x_102:
[----:B------:R-:W-:Y:S05]  /*7130*/  BSYNC B1 ;  /* 0x0000000000017941 */ /* 0x000fea0003800000 */
.L_x_101:
        /* <DEDUP_REMOVED lines=12> */
.L_x_104:
[----:B------:R-:W-:Y:S05]  /*7200*/  BSYNC B1 ;  /* 0x0000000000017941 */ /* 0x000fea0003800000 */
.L_x_103:
        /* <DEDUP_REMOVED lines=12> */
.L_x_106:
[----:B------:R-:W-:Y:S05]  /*72d0*/  BSYNC B1 ;  /* 0x0000000000017941 */ /* 0x000fea0003800000 */
.L_x_105:
        /* <DEDUP_REMOVED lines=12> */
.L_x_108:
[----:B------:R-:W-:Y:S05]  /*73a0*/  BSYNC B1 ;  /* 0x0000000000017941 */ /* 0x000fea0003800000 */
.L_x_107:
        /* <DEDUP_REMOVED lines=12> */
.L_x_110:
[----:B------:R-:W-:Y:S05]  /*7470*/  BSYNC B1 ;  /* 0x0000000000017941 */ /* 0x000fea0003800000 */
.L_x_109:
        /* <DEDUP_REMOVED lines=12> */
.L_x_112:
[----:B------:R-:W-:Y:S05]  /*7540*/  BSYNC B1 ;  /* 0x0000000000017941 */ /* 0x000fea0003800000 */
.L_x_111:
        /* <DEDUP_REMOVED lines=12> */
.L_x_114:
[----:B------:R-:W-:Y:S05]  /*7610*/  BSYNC B1 ;  /* 0x0000000000017941 */ /* 0x000fea0003800000 */
.L_x_113:
        /* <DEDUP_REMOVED lines=12> */
.L_x_116:
[----:B------:R-:W-:Y:S05]  /*76e0*/  BSYNC B1 ;  /* 0x0000000000017941 */ /* 0x000fea0003800000 */
.L_x_115:
        /* <DEDUP_REMOVED lines=12> */
.L_x_118:
[----:B------:R-:W-:Y:S05]  /*77b0*/  BSYNC B1 ;  /* 0x0000000000017941 */ /* 0x000fea0003800000 */
.L_x_117:
        /* <DEDUP_REMOVED lines=12> */
.L_x_120:
[----:B------:R-:W-:Y:S05]  /*7880*/  BSYNC B1 ;  /* 0x0000000000017941 */ /* 0x000fea0003800000 */
.L_x_119:
        /* <DEDUP_REMOVED lines=12> */
.L_x_122:
[----:B------:R-:W-:Y:S05]  /*7950*/  BSYNC B1 ;  /* 0x0000000000017941 */ /* 0x000fea0003800000 */
.L_x_121:
        /* <DEDUP_REMOVED lines=12> */
.L_x_124:
[----:B------:R-:W-:Y:S05]  /*7a20*/  BSYNC B1 ;  /* 0x0000000000017941 */ /* 0x000fea0003800000 */
.L_x_123:
        /* <DEDUP_REMOVED lines=12> */
.L_x_126:
[----:B------:R-:W-:Y:S05]  /*7af0*/  BSYNC B1 ;  /* 0x0000000000017941 */ /* 0x000fea0003800000 */
.L_x_125:
        /* <DEDUP_REMOVED lines=12> */
.L_x_128:
[----:B------:R-:W-:Y:S05]  /*7bc0*/  BSYNC B1 ;  /* 0x0000000000017941 */ /* 0x000fea0003800000 */
.L_x_127:
        /* <DEDUP_REMOVED lines=12> */
.L_x_130:
[----:B------:R-:W-:Y:S05]  /*7c90*/  BSYNC B1 ;  /* 0x0000000000017941 */ /* 0x000fea0003800000 */
.L_x_129:
        /* <DEDUP_REMOVED lines=12> */
.L_x_132:
[----:B------:R-:W-:Y:S05]  /*7d60*/  BSYNC B1 ;  /* 0x0000000000017941 */ /* 0x000fea0003800000 */
.L_x_131:
        /* <DEDUP_REMOVED lines=12> */
.L_x_134:
[----:B------:R-:W-:Y:S05]  /*7e30*/  BSYNC B1 ;  /* 0x0000000000017941 */ /* 0x000fea0003800000 */
.L_x_133:
        /* <DEDUP_REMOVED lines=12> */
.L_x_136:
[----:B------:R-:W-:Y:S05]  /*7f00*/  BSYNC B1 ;  /* 0x0000000000017941 */ /* 0x000fea0003800000 */
.L_x_135:
        /* <DEDUP_REMOVED lines=12> */
.L_x_138:
[----:B------:R-:W-:Y:S05]  /*7fd0*/  BSYNC B1 ;  /* 0x0000000000017941 */ /* 0x000fea0003800000 */
.L_x_137:
        /* <DEDUP_REMOVED lines=12> */
.L_x_140:
[----:B------:R-:W-:Y:S05]  /*80a0*/  BSYNC B1 ;  /* 0x0000000000017941 */ /* 0x000fea0003800000 */
.L_x_139:
        /* <DEDUP_REMOVED lines=12> */
.L_x_142:
[----:B------:R-:W-:Y:S05]  /*8170*/  BSYNC B1 ;  /* 0x0000000000017941 */ /* 0x000fea0003800000 */
.L_x_141:
        /* <DEDUP_REMOVED lines=12> */
.L_x_144:
[----:B------:R-:W-:Y:S05]  /*8240*/  BSYNC B1 ;  /* 0x0000000000017941 */ /* 0x000fea0003800000 */
.L_x_143:
        /* <DEDUP_REMOVED lines=12> */
.L_x_146:
[----:B------:R-:W-:Y:S05]  /*8310*/  BSYNC B1 ;  /* 0x0000000000017941 */ /* 0x000fea0003800000 */
.L_x_145:
        /* <DEDUP_REMOVED lines=12> */
.L_x_148:
[----:B------:R-:W-:Y:S05]  /*83e0*/  BSYNC B1 ;  /* 0x0000000000017941 */ /* 0x000fea0003800000 */
.L_x_147:
        /* <DEDUP_REMOVED lines=12> */
.L_x_150:
[----:B------:R-:W-:Y:S05]  /*84b0*/  BSYNC B1 ;  /* 0x0000000000017941 */ /* 0x000fea0003800000 */
.L_x_149:
        /* <DEDUP_REMOVED lines=12> */
.L_x_152:
[----:B------:R-:W-:Y:S05]  /*8580*/  BSYNC B1 ;  /* 0x0000000000017941 */ /* 0x000fea0003800000 */
.L_x_151:
        /* <DEDUP_REMOVED lines=12> */
.L_x_154:
[----:B------:R-:W-:Y:S05]  /*8650*/  BSYNC B1 ;  /* 0x0000000000017941 */ /* 0x000fea0003800000 */
.L_x_153:
        /* <DEDUP_REMOVED lines=12> */
.L_x_156:
[----:B------:R-:W-:Y:S05]  /*8720*/  BSYNC B1 ;  /* 0x0000000000017941 */ /* 0x000fea0003800000 */
.L_x_155:
[----:B-----5:R-:W-:Y:S01]  /*8730*/  LOP3.LUT R44, R44, 0xff, RZ, 0xc0, !PT ;  /* 0x000000ff2c2c7812 */ /* 0x020fe200078ec0ff */
[----:B------:R-:W-:Y:S01]  /*8740*/  BSSY B1, `(.L_x_157) ;  /* 0x000000b000017945 */ /* 0x000fe20003800000 */
[----:B------:R-:W-:Y:S02]  /*8750*/  ISETP.LT.OR P2, PT, R41, 0x79, !P1 ;  /* 0x000000792900780c */ /* 0x000fe40004f41670 */
[----:B------:R-:W-:Y:S02]  /*8760*/  F2FP.F16.E4M3.UNPACK_B R44, R44 ;  /* 0x0000002cff2c723e */ /* 0x000fe400020006ff */
[----:B0-2---:R-:W-:-:S03]  /*8770*/  PRMT R32, RZ, 0x7610, R32 ;  /* 0x00007610ff207816 */ /* 0x005fc60000000020 */
[----:B------:R-:W-:-:S05]  /*8780*/  HADD2.F32 R44, -RZ, R44.H0_H0 ;  /* 0x2000002cff2c7230 */ /* 0x000fca0000004100 */
[----:B------:R-:W-:-:S04]  /*8790*/  FMUL R44, R44, UR21 ;  /* 0x000000152c2c7c20 */ /* 0x000fc80008400000 */
[----:B------:R-:W-:-:S05]  /*87a0*/  FFMA R44, R165, UR20, R44 ;  /* 0x00000014a52c7c23 */ /* 0x000fca000800002c */
[----:B------:R-:W-:-:S05]  /*87b0*/  F2FP.SATFINITE.E4M3.F32.PACK_AB_MERGE_C R33, RZ, R44, RZ ;  /* 0x0000002cff21723e */ /* 0x000fca00048070ff */
[----:B------:R0:W-:Y:S01]  /*87c0*/  @!P0 STG.E.U8 desc[UR16][R24.64+0x79], R33 ;  /* 0x0000792118008986 */ /* 0x0001e2000c101110 */
[----:B------:R-:W-:Y:S05]  /*87d0*/  @P2 BRA `(.L_x_158) ;  /* 0x0000000000042947 */ /* 0x000fea0003800000 */
[----:B------:R2:W5:Y:S02]  /*87e0*/  LDG.E.U8 R32, desc[UR16][R34.64+0x78] ;  /* 0x0000781022207981 */ /* 0x000564000c1e1100 */
.L_x_158:
[----:B------:R-:W-:Y:S05]  /*87f0*/  BSYNC B1 ;  /* 0x0000000000017941 */ /* 0x000fea0003800000 */
.L_x_157:
[----:B-----5:R-:W-:Y:S01]  /*8800*/  LOP3.LUT R32, R32, 0xff, RZ, 0xc0, !PT ;  /* 0x000000ff20207812 */ /* 0x020fe200078ec0ff */
[----:B------:R-:W-:Y:S01]  /*8810*/  BSSY B1, `(.L_x_159) ;  /* 0x000000b000017945 */ /* 0x000fe20003800000 */
[----:B------:R-:W-:Y:S02]  /*8820*/  ISETP.LT.OR P1, PT, R41, 0x7a, !P1 ;  /* 0x0000007a2900780c */ /* 0x000fe40004f21670 */
[----:B------:R-:W-:Y:S02]  /*8830*/  F2FP.F16.E4M3.UNPACK_B R32, R32 ;  /* 0x00000020ff20723e */ /* 0x000fe400020006ff */
[----:B01----:R-:W-:-:S03]  /*8840*/  PRMT R24, RZ, 0x7610, R24 ;  /* 0x00007610ff187816 */ /* 0x003fc60000000018 */
[----:B------:R-:W-:-:S05]  /*8850*/  HADD2.F32 R32, -RZ, R32.H0_H0 ;  /* 0x20000020ff207230 */ /* 0x000fca0000004100 */
[----:B------:R-:W-:-:S04]  /*8860*/  FMUL R25, R32, UR21 ;  /* 0x0000001520197c20 */ /* 0x000fc80008400000 */
[----:B------:R-:W-:-:S05]  /*8870*/  FFMA R25, R164, UR20, R25 ;  /* 0x00000014a4197c23 */ /* 0x000fca0008000019 */
[----:B------:R-:W-:-:S05]  /*8880*/  F2FP.SATFINITE.E4M3.F32.PACK_AB_MERGE_C R25, RZ, R25, RZ ;  /* 0x00000019ff19723e */ /* 0x000fca00048070ff */
[----:B------:R0:W-:Y:S01]  /*8890*/  @!P2 STG.E.U8 desc[UR16][R26.64+0x78], R25 ;  /* 0x000078191a00a986 */ /* 0x0001e2000c101110 */
[----:B------:R-:W-:Y:S05]  /*88a0*/  @P1 BRA `(.L_x_160) ;  /* 0x0000000000041947 */ /* 0x000fea0003800000 */
[----:B------:R1:W5:Y:S02]  /*88b0*/  LDG.E.U8 R24, desc[UR16][R34.64+0x79] ;  /* 0x0000791022187981 */ /* 0x000364000c1e1100 */
.L_x_160:
[----:B------:R-:W-:Y:S05]  /*88c0*/  BSYNC B1 ;  /* 0x0000000000017941 */ /* 0x000fea0003800000 */
.L_x_159:
[----:B-----5:R-:W-:Y:S01]  /*88d0*/  LOP3.LUT R24, R24, 0xff, RZ, 0xc0, !PT ;  /* 0x000000ff18187812 */ /* 0x020fe200078ec0ff */
[----:B------:R-:W-:Y:S01]  /*88e0*/  BSSY B1, `(.L_x_161) ;  /* 0x0000013000017945 */ /* 0x000fe20003800000 */
[----:B------:R-:W-:Y:S02]  /*88f0*/  IADD3 R33, P0, R43, 0x80, RZ ;  /* 0x000000802b217810 */ /* 0x000fe40007f1e0ff */
[----:B------:R-:W-:-:S03]  /*8900*/  F2FP.F16.E4M3.UNPACK_B R24, R24 ;  /* 0x00000018ff18723e */ /* 0x000fc600020006ff */
[----:B0-----:R-:W-:Y:S01]  /*8910*/  IMAD.X R25, RZ, RZ, R39, P0 ;  /* 0x000000ffff197224 */ /* 0x001fe200000e0627 */
[----:B------:R-:W-:Y:S01]  /*8920*/  ISETP.GE.AND P0, PT, R42, 0x81, PT ;  /* 0x000000812a00780c */ /* 0x000fe20003f06270 */
[----:B------:R-:W-:Y:S02]  /*8930*/  HADD2.F32 R24, -RZ, R24.H0_H0 ;  /* 0x20000018ff187230 */ /* 0x000fe40000004100 */
[----:B-12-4-:R-:W-:Y:S01]  /*8940*/  IMAD R34, R25, UR6, RZ ;  /* 0x0000000619227c24 */ /* 0x016fe2000f8e02ff */
        /* <DEDUP_REMOVED lines=12> */
.L_x_162:
[----:B------:R-:W-:Y:S05]  /*8a10*/  BSYNC B1 ;  /* 0x0000000000017941 */ /* 0x000fea0003800000 */
.L_x_161:
[----:B-----5:R-:W-:Y:S01]  /*8a20*/  LOP3.LUT R32, R32, 0xff, RZ, 0xc0, !PT ;  /* 0x000000ff20207812 */ /* 0x020fe200078ec0ff */
[----:B------:R-:W-:Y:S01]  /*8a30*/  BSSY B1, `(.L_x_163) ;  /* 0x000000b000017945 */ /* 0x000fe20003800000 */
[----:B------:R-:W-:Y:S02]  /*8a40*/  ISETP.LT.OR P2, PT, R41, 0x2, !P0 ;  /* 0x000000022900780c */ /* 0x000fe40004741670 */
[----:B------:R-:W-:Y:S02]  /*8a50*/  F2FP.F16.E4M3.UNPACK_B R32, R32 ;  /* 0x00000020ff20723e */ /* 0x000fe400020006ff */
[----:B0-----:R-:W-:-:S03]  /*8a60*/  PRMT R26, RZ, 0x7610, R26 ;  /* 0x00007610ff1a7816 */ /* 0x001fc6000000001a */
[----:B------:R-:W-:-:S05]  /*8a70*/  HADD2.F32 R32, -RZ, R32.H0_H0 ;  /* 0x20000020ff207230 */ /* 0x000fca0000004100 */
[----:B------:R-:W-:-:S04]  /*8a80*/  FMUL R27, R32, UR21 ;  /* 0x00000015201b7c20 */ /* 0x000fc80008400000 */
[----:B------:R-:W-:-:S05]  /*8a90*/  FFMA R27, R162, UR20, R27 ;  /* 0x00000014a21b7c23 */ /* 0x000fca000800001b */
[----:B------:R-:W-:-:S05]  /*8aa0*/  F2FP.SATFINITE.E4M3.F32.PACK_AB_MERGE_C R27, RZ, R27, RZ ;  /* 0x0000001bff1b723e */ /* 0x000fca00048070ff */
[----:B------:R0:W-:Y:S01]  /*8ab0*/  @!P3 STG.E.U8 desc[UR16][R28.64], R27 ;  /* 0x0000001b1c00b986 */ /* 0x0001e2000c101110 */
[----:B------:R-:W-:Y:S05]  /*8ac0*/  @P2 BRA `(.L_x_164) ;  /* 0x0000000000042947 */ /* 0x000fea0003800000 */
[----:B------:R2:W5:Y:S02]  /*8ad0*/  LDG.E.U8 R26, desc[UR16][R24.64+0x1] ;  /* 0x00000110181a7981 */ /* 0x000564000c1e1100 */
.L_x_164:
[----:B------:R-:W-:Y:S05]  /*8ae0*/  BSYNC B1 ;  /* 0x0000000000017941 */ /* 0x000fea0003800000 */
.L_x_163:
[----:B-----5:R-:W-:Y:S01]  /*8af0*/  LOP3.LUT R26, R26, 0xff, RZ, 0xc0, !PT ;  /* 0x000000ff1a1a7812 */ /* 0x020fe200078ec0ff */
[----:B------:R-:W-:Y:S01]  /*8b00*/  BSSY B1, `(.L_x_165) ;  /* 0x0000013000017945 */ /* 0x000fe20003800000 */
[----:B------:R-:W-:Y:S02]  /*8b10*/  IADD3 R43, P1, R43, 0x88, RZ ;  /* 0x000000882b2b7810 */ /* 0x000fe40007f3e0ff */
[----:B------:R-:W-:Y:S02]  /*8b20*/  F2FP.F16.E4M3.UNPACK_B R26, R26 ;  /* 0x0000001aff1a723e */ /* 0x000fe400020006ff */
[----:B------:R-:W-:Y:S01]  /*8b30*/  PRMT R32, RZ, 0x7610, R32 ;  /* 0x00007610ff207816 */ /* 0x000fe20000000020 */
[----:B------:R-:W-:Y:S01]  /*8b40*/  IMAD.X R38, RZ, RZ, R39, P1 ;  /* 0x000000ffff267224 */ /* 0x000fe200008e0627 */
[----:B------:R-:W-:Y:S01]  /*8b50*/  ISETP.GE.AND P1, PT, R42, 0x89, PT ;  /* 0x000000892a00780c */ /* 0x000fe20003f26270 */
[----:B------:R-:W-:Y:S02]  /*8b60*/  HADD2.F32 R26, -RZ, R26.H0_H0 ;  /* 0x2000001aff1a7230 */ /* 0x000fe40000004100 */
[----:B------:R-:W-:Y:S01]  /*8b70*/  IMAD R38, R38, UR6, RZ ;  /* 0x0000000626267c24 */ /* 0x000fe2000f8e02ff */
[----:B------:R-:W-:Y:S01]  /*8b80*/  ISETP.LT.OR P5, PT, R41, 0x1, !P1 ;  /* 0x000000012900780c */ /* 0x000fe20004fa1670 */
[----:B------:R-:W-:-:S04]  /*8b90*/  IMAD.WIDE.U32 R36, R43, UR6, R36 ;  /* 0x000000062b247c25 */ /* 0x000fc8000f8e0024 */
[----:B------:R-:W-:Y:S01]  /*8ba0*/  FMUL R26, R26, UR21 ;  /* 0x000000151a1a7c20 */ /* 0x000fe20008400000 */
[----:B------:R-:W-:-:S03]  /*8bb0*/  IMAD R43, R43, UR7, R38 ;  /* 0x000000072b2b7c24 */ /* 0x000fc6000f8e0226 */
[----:B------:R-:W-:Y:S01]  /*8bc0*/  FFMA R161, R161, UR20, R26 ;  /* 0x00000014a1a17c23 */ /* 0x000fe2000800001a */
[----:B------:R-:W-:-:S04]  /*8bd0*/  IADD3 R26, P3, R36, UR8, RZ ;  /* 0x00000008241a7c10 */ /* 0x000fc8000ff7e0ff */
[----:B------:R-:W-:Y:S02]  /*8be0*/  F2FP.SATFINITE.E4M3.F32.PACK_AB_MERGE_C R161, RZ, R161, RZ ;  /* 0x000000a1ffa1723e */ /* 0x000fe400048070ff */
[----:B0-----:R-:W-:-:S03]  /*8bf0*/  IADD3.X R27, R37, UR9, R43, P3, !PT ;  /* 0x00000009251b7c10 */ /* 0x001fc60009ffe42b */
[----:B------:R0:W-:Y:S01]  /*8c00*/  @!P2 STG.E.U8 desc[UR16][R28.64+0x1], R161 ;  /* 0x000001a11c00a986 */ /* 0x0001e2000c101110 */
[----:B------:R-:W-:Y:S05]  /*8c10*/  @P5 BRA `(.L_x_166) ;  /* 0x0000000000045947 */ /* 0x000fea0003800000 */
[----:B------:R4:W5:Y:S02]  /*8c20*/  LDG.E.U8 R32, desc[UR16][R26.64] ;  /* 0x000000101a207981 */ /* 0x000964000c1e1100 */
.L_x_166:
[----:B------:R-:W-:Y:S05]  /*8c30*/  BSYNC B1 ;  /* 0x0000000000017941 */ /* 0x000fea0003800000 */
.L_x_165:
        /* <DEDUP_REMOVED lines=12> */
.L_x_168:
[----:B------:R-:W-:Y:S05]  /*8d00*/  BSYNC B1 ;  /* 0x0000000000017941 */ /* 0x000fea0003800000 */
.L_x_167:
        /* <DEDUP_REMOVED lines=12> */
.L_x_170:
[----:B------:R-:W-:Y:S05]  /*8dd0*/  BSYNC B1 ;  /* 0x0000000000017941 */ /* 0x000fea0003800000 */
.L_x_169:
        /* <DEDUP_REMOVED lines=12> */
.L_x_172:
[----:B------:R-:W-:Y:S05]  /*8ea0*/  BSYNC B1 ;  /* 0x0000000000017941 */ /* 0x000fea0003800000 */
.L_x_171:
        /* <DEDUP_REMOVED lines=12> */
.L_x_174:
[----:B------:R-:W-:Y:S05]  /*8f70*/  BSYNC B1 ;  /* 0x0000000000017941 */ /* 0x000fea0003800000 */
.L_x_173:
        /* <DEDUP_REMOVED lines=12> */
.L_x_176:
[----:B------:R-:W-:Y:S05]  /*9040*/  BSYNC B1 ;  /* 0x0000000000017941 */ /* 0x000fea0003800000 */
.L_x_175:
        /* <DEDUP_REMOVED lines=12> */
.L_x_178:
[----:B------:R-:W-:Y:S05]  /*9110*/  BSYNC B1 ;  /* 0x0000000000017941 */ /* 0x000fea0003800000 */
.L_x_177:
        /* <DEDUP_REMOVED lines=12> */
.L_x_180:
[----:B------:R-:W-:Y:S05]  /*91e0*/  BSYNC B1 ;  /* 0x0000000000017941 */ /* 0x000fea0003800000 */
.L_x_179:
        /* <DEDUP_REMOVED lines=12> */
.L_x_182:
[----:B------:R-:W-:Y:S05]  /*92b0*/  BSYNC B1 ;  /* 0x0000000000017941 */ /* 0x000fea0003800000 */
.L_x_181:
        /* <DEDUP_REMOVED lines=12> */
.L_x_184:
[----:B------:R-:W-:Y:S05]  /*9380*/  BSYNC B1 ;  /* 0x0000000000017941 */ /* 0x000fea0003800000 */
.L_x_183:
[----:B-----5:R-:W-:Y:S01]  /*9390*/  LOP3.LUT R32, R32, 0xff, RZ, 0xc0, !PT ;  /* 0x000000ff20207812 */ /* 0x020fe200078ec0ff */
[----:B------:R-:W-:Y:S01]  /*93a0*/  BSSY B1, `(.L_x_185) ;  /* 0x000000b000017945 */ /* 0x000fe20003800000 */
[----:B------:R-:W-:Y:S02]  /*93b0*/  ISETP.LT.OR P3, PT, R41, 0x19, !P0 ;  /* 0x000000192900780c */ /* 0x000fe40004761670 */
[----:B------:R-:W-:-:S05]  /*93c0*/  F2FP.F16.E4M3.UNPACK_B R32, R32 ;  /* 0x00000020ff20723e */ /* 0x000fca00020006ff */
[----:B------:R-:W-:-:S05]  /*93d0*/  HADD2.F32 R32, -RZ, R32.H0_H0 ;  /* 0x20000020ff207230 */ /* 0x000fca0000004100 */
[----:B------:R-:W-:-:S04]  /*93e0*/  FMUL R32, R32, UR21 ;  /* 0x0000001520207c20 */ /* 0x000fc80008400000 */
[----:B------:R-:W-:Y:S01]  /*93f0*/  FFMA R32, R23, UR20, R32 ;  /* 0x0000001417207c23 */ /* 0x000fe20008000020 */
[----:B------:R-:W-:-:S04]  /*9400*/  PRMT R23, RZ, 0x7610, R23 ;  /* 0x00007610ff177816 */ /* 0x000fc80000000017 */
[----:B0-----:R-:W-:-:S05]  /*9410*/  F2FP.SATFINITE.E4M3.F32.PACK_AB_MERGE_C R33, RZ, R32, RZ ;  /* 0x00000020ff21723e */ /* 0x001fca00048070ff */
[----:B------:R0:W-:Y:S01]  /*9420*/  @!P2 STG.E.U8 desc[UR16][R30.64+0x11], R33 ;  /* 0x000011211e00a986 */ /* 0x0001e2000c101110 */
[----:B------:R-:W-:Y:S05]  /*9430*/  @P3 BRA `(.L_x_186) ;  /* 0x0000000000043947 */ /* 0x000fea0003800000 */
[----:B------:R0:W5:Y:S02]  /*9440*/  LDG.E.U8 R23, desc[UR16][R24.64+0x18] ;  /* 0x0000181018177981 */ /* 0x000164000c1e1100 */
.L_x_186:
[----:B------:R-:W-:Y:S05]  /*9450*/  BSYNC B1 ;  /* 0x0000000000017941 */ /* 0x000fea0003800000 */
.L_x_185:
        /* <DEDUP_REMOVED lines=8> */
[----:B------:R-:W-:-:S05]  /*94e0*/  F2FP.SATFINITE.E4M3.F32.PACK_AB_MERGE_C R23, RZ, R23, RZ ;  /* 0x00000017ff17723e */ /* 0x000fca00048070ff */
[----:B------:R0:W-:Y:S01]  /*94f0*/  @!P3 STG.E.U8 desc[UR16][R28.64+0x18], R23 ;  /* 0x000018171c00b986 */ /* 0x0001e2000c101110 */
[----:B------:R-:W-:Y:S05]  /*9500*/  @P2 BRA `(.L_x_188) ;  /* 0x0000000000042947 */ /* 0x000fea0003800000 */
[----:B------:R0:W5:Y:S02]  /*9510*/  LDG.E.U8 R22, desc[UR16][R24.64+0x19] ;  /* 0x0000191018167981 */ /* 0x000164000c1e1100 */
.L_x_188:
[----:B------:R-:W-:Y:S05]  /*9520*/  BSYNC B1 ;  /* 0x0000000000017941 */ /* 0x000fea0003800000 */
.L_x_187:
        /* <DEDUP_REMOVED lines=12> */
.L_x_190:
[----:B------:R-:W-:Y:S05]  /*95f0*/  BSYNC B1 ;  /* 0x0000000000017941 */ /* 0x000fea0003800000 */
.L_x_189:
        /* <DEDUP_REMOVED lines=12> */
.L_x_192:
[----:B------:R-:W-:Y:S05]  /*96c0*/  BSYNC B1 ;  /* 0x0000000000017941 */ /* 0x000fea0003800000 */
.L_x_191:
        /* <DEDUP_REMOVED lines=12> */
.L_x_194:
[----:B------:R-:W-:Y:S05]  /*9790*/  BSYNC B1 ;  /* 0x0000000000017941 */ /* 0x000fea0003800000 */
.L_x_193:
        /* <DEDUP_REMOVED lines=12> */
.L_x_196:
[----:B------:R-:W-:Y:S05]  /*9860*/  BSYNC B1 ;  /* 0x0000000000017941 */ /* 0x000fea0003800000 */
.L_x_195:
        /* <DEDUP_REMOVED lines=12> */
.L_x_198:
[----:B------:R-:W-:Y:S05]  /*9930*/  BSYNC B1 ;  /* 0x0000000000017941 */ /* 0x000fea0003800000 */
.L_x_197:
        /* <DEDUP_REMOVED lines=12> */
.L_x_200:
[----:B------:R-:W-:Y:S05]  /*9a00*/  BSYNC B1 ;  /* 0x0000000000017941 */ /* 0x000fea0003800000 */
.L_x_199:
        /* <DEDUP_REMOVED lines=12> */
.L_x_202:
[----:B------:R-:W-:Y:S05]  /*9ad0*/  BSYNC B1 ;  /* 0x0000000000017941 */ /* 0x000fea0003800000 */
.L_x_201:
        /* <DEDUP_REMOVED lines=12> */
.L_x_204:
[----:B------:R-:W-:Y:S05]  /*9ba0*/  BSYNC B1 ;  /* 0x0000000000017941 */ /* 0x000fea0003800000 */
.L_x_203:
        /* <DEDUP_REMOVED lines=12> */
.L_x_206:
[----:B------:R-:W-:Y:S05]  /*9c70*/  BSYNC B1 ;  /* 0x0000000000017941 */ /* 0x000fea0003800000 */
.L_x_205:
        /* <DEDUP_REMOVED lines=12> */
.L_x_208:
[----:B------:R-:W-:Y:S05]  /*9d40*/  BSYNC B1 ;  /* 0x0000000000017941 */ /* 0x000fea0003800000 */
.L_x_207:
        /* <DEDUP_REMOVED lines=12> */
.L_x_210:
[----:B------:R-:W-:Y:S05]  /*9e10*/  BSYNC B1 ;  /* 0x0000000000017941 */ /* 0x000fea0003800000 */
.L_x_209:
        /* <DEDUP_REMOVED lines=12> */
.L_x_212:
[----:B------:R-:W-:Y:S05]  /*9ee0*/  BSYNC B1 ;  /* 0x0000000000017941 */ /* 0x000fea0003800000 */
.L_x_211:
        /* <DEDUP_REMOVED lines=12> */
.L_x_214:
[----:B------:R-:W-:Y:S05]  /*9fb0*/  BSYNC B1 ;  /* 0x0000000000017941 */ /* 0x000fea0003800000 */
.L_x_213:
        /* <DEDUP_REMOVED lines=12> */
.L_x_216:
[----:B------:R-:W-:Y:S05]  /*a080*/  BSYNC B1 ;  /* 0x0000000000017941 */ /* 0x000fea0003800000 */
.L_x_215:
        /* <DEDUP_REMOVED lines=12> */
.L_x_218:
[----:B------:R-:W-:Y:S05]  /*a150*/  BSYNC B1 ;  /* 0x0000000000017941 */ /* 0x000fea0003800000 */
.L_x_217:
        /* <DEDUP_REMOVED lines=12> */
.L_x_220:
[----:B------:R-:W-:Y:S05]  /*a220*/  BSYNC B1 ;  /* 0x0000000000017941 */ /* 0x000fea0003800000 */
.L_x_219:
        /* <DEDUP_REMOVED lines=12> */
.L_x_222:
[----:B------:R-:W-:Y:S05]  /*a2f0*/  BSYNC B1 ;  /* 0x0000000000017941 */ /* 0x000fea0003800000 */
.L_x_221:
        /* <DEDUP_REMOVED lines=12> */
.L_x_224:
[----:B------:R-:W-:Y:S05]  /*a3c0*/  BSYNC B1 ;  /* 0x0000000000017941 */ /* 0x000fea0003800000 */
.L_x_223:
        /* <DEDUP_REMOVED lines=12> */
.L_x_226:
[----:B------:R-:W-:Y:S05]  /*a490*/  BSYNC B1 ;  /* 0x0000000000017941 */ /* 0x000fea0003800000 */
.L_x_225:
        /* <DEDUP_REMOVED lines=12> */
.L_x_228:
[----:B------:R-:W-:Y:S05]  /*a560*/  BSYNC B1 ;  /* 0x0000000000017941 */ /* 0x000fea0003800000 */
.L_x_227:
[----:B-----5:R-:W-:Y:S01]  /*a570*/  LOP3.LUT R2, R2, 0xff, RZ, 0xc0, !PT ;  /* 0x000000ff02027812 */ /* 0x020fe200078ec0ff */
[----:B------:R-:W-:Y:S01]  /*a580*/  BSSY B1, `(.L_x_229) ;  /* 0x000000b000017945 */ /* 0x000fe20003800000 */
[----:B------:R-:W-:Y:S02]  /*a590*/  ISETP.LT.OR P3, PT, R41, 0x41, !P1 ;  /* 0x000000412900780c */ /* 0x000fe40004f61670 */
[----:B------:R-:W-:-:S05]  /*a5a0*/  F2FP.F16.E4M3.UNPACK_B R2, R2 ;  /* 0x00000002ff02723e */ /* 0x000fca00020006ff */
[----:B------:R-:W-:-:S05]  /*a5b0*/  HADD2.F32 R2, -RZ, R2.H0_H0 ;  /* 0x20000002ff027230 */ /* 0x000fca0000004100 */
[----:B0-----:R-:W-:-:S04]  /*a5c0*/  FMUL R3, R2, UR21 ;  /* 0x0000001502037c20 */ /* 0x001fc80008400000 */
[----:B------:R-:W-:Y:S01]  /*a5d0*/  FFMA R3, R0, UR20, R3 ;  /* 0x0000001400037c23 */ /* 0x000fe20008000003 */
[----:B------:R-:W-:-:S04]  /*a5e0*/  PRMT R0, RZ, 0x7610, R0 ;  /* 0x00007610ff007816 */ /* 0x000fc80000000000 */
[----:B------:R-:W-:-:S05]  /*a5f0*/  F2FP.SATFINITE.E4M3.F32.PACK_AB_MERGE_C R3, RZ, R3, RZ ;  /* 0x00000003ff03723e */ /* 0x000fca00048070ff */
[----:B------:R0:W-:Y:S01]  /*a600*/  @!P2 STG.E.U8 desc[UR16][R28.64+0x41], R3 ;  /* 0x000041031c00a986 */ /* 0x0001e2000c101110 */
[----:B------:R-:W-:Y:S05]  /*a610*/  @P3 BRA `(.L_x_230) ;  /* 0x0000000000043947 */ /* 0x000fea0003800000 */
[----:B------:R0:W5:Y:S02]  /*a620*/  LDG.E.U8 R0, desc[UR16][R26.64+0x40] ;  /* 0x000040101a007981 */ /* 0x000164000c1e1100 */
.L_x_230:
[----:B------:R-:W-:Y:S05]  /*a630*/  BSYNC B1 ;  /* 0x0000000000017941 */ /* 0x000fea0003800000 */
.L_x_229:
[----:B------:R-:W2:Y:S01]  /*a640*/  LDL.LU R2, [R1] ;  /* 0x0000000001027983 */ /* 0x000ea20000300800 */
[----:B-----5:R-:W-:Y:S01]  /*a650*/  LOP3.LUT R0, R0, 0xff, RZ, 0xc0, !PT ;  /* 0x000000ff00007812 */ /* 0x020fe200078ec0ff */
[----:B------:R-:W-:Y:S01]  /*a660*/  BSSY B1, `(.L_x_231) ;  /* 0x000000b000017945 */ /* 0x000fe20003800000 */
[----:B------:R-:W-:Y:S02]  /*a670*/  ISETP.LT.OR P2, PT, R41, 0x42, !P1 ;  /* 0x000000422900780c */ /* 0x000fe40004f41670 */
[----:B------:R-:W-:-:S05]  /*a680*/  F2FP.F16.E4M3.UNPACK_B R0, R0 ;  /* 0x00000000ff00723e */ /* 0x000fca00020006ff */
[----:B------:R-:W-:-:S05]  /*a690*/  HADD2.F32 R0, -RZ, R0.H0_H0 ;  /* 0x20000000ff007230 */ /* 0x000fca0000004100 */
[----:B------:R-:W-:-:S04]  /*a6a0*/  FMUL R0, R0, UR21 ;  /* 0x0000001500007c20 */ /* 0x000fc80008400000 */
[----:B--2---:R-:W-:-:S05]  /*a6b0*/  FFMA R0, R2, UR20, R0 ;  /* 0x0000001402007c23 */ /* 0x004fca0008000000 */
[----:B0-----:R-:W-:Y:S02]  /*a6c0*/  F2FP.SATFINITE.E4M3.F32.PACK_AB_MERGE_C R3, RZ, R0, RZ ;  /* 0x00000000ff03723e */ /* 0x001fe400048070ff */
[----:B------:R-:W-:-:S03]  /*a6d0*/  PRMT R0, RZ, 0x7610, R0 ;  /* 0x00007610ff007816 */ /* 0x000fc60000000000 */
[----:B------:R0:W-:Y:S01]  /*a6e0*/  @!P3 STG.E.U8 desc[UR16][R30.64+0x40], R3 ;  /* 0x000040031e00b986 */ /* 0x0001e2000c101110 */
[----:B------:R-:W-:Y:S05]  /*a6f0*/  @P2 BRA `(.L_x_232) ;  /* 0x0000000000042947 */ /* 0x000fea0003800000 */
[----:B------:R2:W5:Y:S02]  /*a700*/  LDG.E.U8 R0, desc[UR16][R26.64+0x41] ;  /* 0x000041101a007981 */ /* 0x000564000c1e1100 */
.L_x_232:
[----:B------:R-:W-:Y:S05]  /*a710*/  BSYNC B1 ;  /* 0x0000000000017941 */ /* 0x000fea0003800000 */
.L_x_231:
[----:B------:R-:W3:Y:S01]  /*a720*/  LDL.LU R2, [R1+0x4] ;  /* 0x0000040001027983 */ /* 0x000ee20000300800 */
[----:B-----5:R-:W-:Y:S01]  /*a730*/  LOP3.LUT R0, R0, 0xff, RZ, 0xc0, !PT ;  /* 0x000000ff00007812 */ /* 0x020fe200078ec0ff */
[----:B------:R-:W-:Y:S01]  /*a740*/  BSSY B1, `(.L_x_233) ;  /* 0x000000b000017945 */ /* 0x000fe20003800000 */
[----:B------:R-:W-:Y:S02]  /*a750*/  ISETP.LT.OR P3, PT, R41, 0x49, !P0 ;  /* 0x000000492900780c */ /* 0x000fe40004761670 */
[----:B------:R-:W-:-:S05]  /*a760*/  F2FP.F16.E4M3.UNPACK_B R0, R0 ;  /* 0x00000000ff00723e */ /* 0x000fca00020006ff */
[----:B------:R-:W-:-:S05]  /*a770*/  HADD2.F32 R0, -RZ, R0.H0_H0 ;  /* 0x20000000ff007230 */ /* 0x000fca0000004100 */
[----:B------:R-:W-:-:S04]  /*a780*/  FMUL R0, R0, UR21 ;  /* 0x0000001500007c20 */ /* 0x000fc80008400000 */
[----:B---3--:R-:W-:-:S05]  /*a790*/  FFMA R0, R2, UR20, R0 ;  /* 0x0000001402007c23 */ /* 0x008fca0008000000 */
[----:B0-----:R-:W-:Y:S02]  /*a7a0*/  F2FP.SATFINITE.E4M3.F32.PACK_AB_MERGE_C R3, RZ, R0, RZ ;  /* 0x00000000ff03723e */ /* 0x001fe400048070ff */
[----:B------:R-:W-:-:S03]  /*a7b0*/  PRMT R0, RZ, 0x7610, R0 ;  /* 0x00007610ff007816 */ /* 0x000fc60000000000 */
[----:B------:R0:W-:Y:S01]  /*a7c0*/  @!P2 STG.E.U8 desc[UR16][R30.64+0x41], R3 ;  /* 0x000041031e00a986 */ /* 0x0001e2000c101110 */
[----:B------:R-:W-:Y:S05]  /*a7d0*/  @P3 BRA `(.L_x_234) ;  /* 0x0000000000043947 */ /* 0x000fea0003800000 */
[----:B------:R3:W5:Y:S02]  /*a7e0*/  LDG.E.U8 R0, desc[UR16][R24.64+0x48] ;  /* 0x0000481018007981 */ /* 0x000764000c1e1100 */
.L_x_234:
[----:B------:R-:W-:Y:S05]  /*a7f0*/  BSYNC B1 ;  /* 0x0000000000017941 */ /* 0x000fea0003800000 */
.L_x_233:
[----:B------:R-:W2:Y:S01]  /*a800*/  LDL.LU R2, [R1+0x8] ;  /* 0x0000080001027983 */ /* 0x000ea20000300800 */
        /* <DEDUP_REMOVED lines=12> */
.L_x_236:
[----:B------:R-:W-:Y:S05]  /*a8d0*/  BSYNC B1 ;  /* 0x0000000000017941 */ /* 0x000fea0003800000 */
.L_x_235:
        /* <DEDUP_REMOVED lines=13> */
.L_x_238:
[----:B------:R-:W-:Y:S05]  /*a9b0*/  BSYNC B1 ;  /* 0x0000000000017941 */ /* 0x000fea0003800000 */
.L_x_237:
        /* <DEDUP_REMOVED lines=13> */
.L_x_240:
[----:B------:R-:W-:Y:S05]  /*aa90*/  BSYNC B1 ;  /* 0x0000000000017941 */ /* 0x000fea0003800000 */
.L_x_239:
        /* <DEDUP_REMOVED lines=13> */
.L_x_242:
[----:B------:R-:W-:Y:S05]  /*ab70*/  BSYNC B1 ;  /* 0x0000000000017941 */ /* 0x000fea0003800000 */
.L_x_241:
        /* <DEDUP_REMOVED lines=13> */
.L_x_244:
[----:B------:R-:W-:Y:S05]  /*ac50*/  BSYNC B1 ;  /* 0x0000000000017941 */ /* 0x000fea0003800000 */
.L_x_243:
        /* <DEDUP_REMOVED lines=13> */
.L_x_246:
[----:B------:R-:W-:Y:S05]  /*ad30*/  BSYNC B1 ;  /* 0x0000000000017941 */ /* 0x000fea0003800000 */
.L_x_245:
        /* <DEDUP_REMOVED lines=13> */
.L_x_248:
[----:B------:R-:W-:Y:S05]  /*ae10*/  BSYNC B1 ;  /* 0x0000000000017941 */ /* 0x000fea0003800000 */
.L_x_247:
        /* <DEDUP_REMOVED lines=13> */
.L_x_250:
[----:B------:R-:W-:Y:S05]  /*aef0*/  BSYNC B1 ;  /* 0x0000000000017941 */ /* 0x000fea0003800000 */
.L_x_249:
        /* <DEDUP_REMOVED lines=13> */
.L_x_252:
[----:B------:R-:W-:Y:S05]  /*afd0*/  BSYNC B1 ;  /* 0x0000000000017941 */ /* 0x000fea0003800000 */
.L_x_251:
        /* <DEDUP_REMOVED lines=13> */
.L_x_254:
[----:B------:R-:W-:Y:S05]  /*b0b0*/  BSYNC B1 ;  /* 0x0000000000017941 */ /* 0x000fea0003800000 */
.L_x_253:
        /* <DEDUP_REMOVED lines=13> */
.L_x_256:
[----:B------:R-:W-:Y:S05]  /*b190*/  BSYNC B1 ;  /* 0x0000000000017941 */ /* 0x000fea0003800000 */
.L_x_255:
        /* <DEDUP_REMOVED lines=13> */
.L_x_258:
[----:B------:R-:W-:Y:S05]  /*b270*/  BSYNC B1 ;  /* 0x0000000000017941 */ /* 0x000fea0003800000 */
.L_x_257:
        /* <DEDUP_REMOVED lines=13> */
.L_x_260:
[----:B------:R-:W-:Y:S05]  /*b350*/  BSYNC B1 ;  /* 0x0000000000017941 */ /* 0x000fea0003800000 */
.L_x_259:
        /* <DEDUP_REMOVED lines=13> */
.L_x_262:
[----:B------:R-:W-:Y:S05]  /*b430*/  BSYNC B1 ;  /* 0x0000000000017941 */ /* 0x000fea0003800000 */
.L_x_261:
        /* <DEDUP_REMOVED lines=13> */
.L_x_264:
[----:B------:R-:W-:Y:S05]  /*b510*/  BSYNC B1 ;  /* 0x0000000000017941 */ /* 0x000fea0003800000 */
.L_x_263:
        /* <DEDUP_REMOVED lines=13> */
.L_x_266:
[----:B------:R-:W-:Y:S05]  /*b5f0*/  BSYNC B1 ;  /* 0x0000000000017941 */ /* 0x000fea0003800000 */
.L_x_265:
        /* <DEDUP_REMOVED lines=13> */
.L_x_268:
[----:B------:R-:W-:Y:S05]  /*b6d0*/  BSYNC B1 ;  /* 0x0000000000017941 */ /* 0x000fea0003800000 */
.L_x_267:
        /* <DEDUP_REMOVED lines=13> */
.L_x_270:
[----:B------:R-:W-:Y:S05]  /*b7b0*/  BSYNC B1 ;  /* 0x0000000000017941 */ /* 0x000fea0003800000 */
.L_x_269:
        /* <DEDUP_REMOVED lines=13> */
.L_x_272:
[----:B------:R-:W-:Y:S05]  /*b890*/  BSYNC B1 ;  /* 0x0000000000017941 */ /* 0x000fea0003800000 */
.L_x_271:
        /* <DEDUP_REMOVED lines=13> */
.L_x_274:
[----:B------:R-:W-:Y:S05]  /*b970*/  BSYNC B1 ;  /* 0x0000000000017941 */ /* 0x000fea0003800000 */
.L_x_273:
        /* <DEDUP_REMOVED lines=13> */
.L_x_276:
[----:B------:R-:W-:Y:S05]  /*ba50*/  BSYNC B1 ;  /* 0x0000000000017941 */ /* 0x000fea0003800000 */
.L_x_275:
        /* <DEDUP_REMOVED lines=13> */
.L_x_278:
[----:B------:R-:W-:Y:S05]  /*bb30*/  BSYNC B1 ;  /* 0x0000000000017941 */ /* 0x000fea0003800000 */
.L_x_277:
        /* <DEDUP_REMOVED lines=13> */
.L_x_280:
[----:B------:R-:W-:Y:S05]  /*bc10*/  BSYNC B1 ;  /* 0x0000000000017941 */ /* 0x000fea0003800000 */
.L_x_279:
        /* <DEDUP_REMOVED lines=13> */
.L_x_282:
[----:B------:R-:W-:Y:S05]  /*bcf0*/  BSYNC B1 ;  /* 0x0000000000017941 */ /* 0x000fea0003800000 */
.L_x_281:
        /* <DEDUP_REMOVED lines=13> */
.L_x_284:
[----:B------:R-:W-:Y:S05]  /*bdd0*/  BSYNC B1 ;  /* 0x0000000000017941 */ /* 0x000fea0003800000 */
.L_x_283:
        /* <DEDUP_REMOVED lines=13> */
.L_x_286:
[----:B------:R-:W-:Y:S05]  /*beb0*/  BSYNC B1 ;  /* 0x0000000000017941 */ /* 0x000fea0003800000 */
.L_x_285:
        /* <DEDUP_REMOVED lines=13> */
.L_x_288:
[----:B------:R-:W-:Y:S05]  /*bf90*/  BSYNC B1 ;  /* 0x0000000000017941 */ /* 0x000fea0003800000 */
.L_x_287:
[----:B------:R-:W-:Y:S05]  /*bfa0*/  @P1 BRA `(.L_x_289) ;  /* 0x0000002000ac1947 */ /* 0x000fea0003800000 */
[----:B------:R-:W2:Y:S01]  /*bfb0*/  LDL.LU R2, [R1+0x74] ;  /* 0x0000740001027983 */ /* 0x000ea20000300800 */
[----:B-----5:R-:W-:-:S04]  /*bfc0*/  LOP3.LUT R0, R0, 0xff, RZ, 0xc0, !PT ;  /* 0x000000ff00007812 */ /* 0x020fc800078ec0ff */
[----:B------:R-:W-:-:S05]  /*bfd0*/  F2FP.F16.E4M3.UNPACK_B R0, R0 ;  /* 0x00000000ff00723e */ /* 0x000fca00020006ff */
[----:B------:R-:W-:-:S05]  /*bfe0*/  HADD2.F32 R0, -RZ, R0.H0_H0 ;  /* 0x20000000ff007230 */ /* 0x000fca0000004100 */
[----:B------:R-:W-:-:S04]  /*bff0*/  FMUL R0, R0, UR21 ;  /* 0x0000001500007c20 */ /* 0x000fc80008400000 */
[----:B--2---:R-:W-:-:S05]  /*c000*/  FFMA R0, R2, UR20, R0 ;  /* 0x0000001402007c23 */ /* 0x004fca0008000000 */
[----:B0-----:R-:W-:-:S05]  /*c010*/  F2FP.SATFINITE.E4M3.F32.PACK_AB_MERGE_C R3, RZ, R0, RZ ;  /* 0x00000000ff03723e */ /* 0x001fca00048070ff */
[----:B------:R0:W-:Y:S01]  /*c020*/  STG.E.U8 desc[UR16][R30.64+0x79], R3 ;  /* 0x000079031e007986 */ /* 0x0001e2000c101110 */
[----:B------:R-:W-:Y:S05]  /*c030*/  BRA `(.L_x_289) ;  /* 0x0000002000887947 */ /* 0x000fea0003800000 */
.L_x_32:
[C---:B------:R-:W-:Y:S01]  /*c040*/  ISETP.GE.AND P3, PT, R42.reuse, 0x1, PT ;  /* 0x000000012a00780c */ /* 0x040fe20003f66270 */
[----:B------:R-:W2:Y:S01]  /*c050*/  LDL.LU R227, [R1+0x10] ;  /* 0x0000100001e37983 */ /* 0x000ea20000300800 */
[----:B------:R-:W-:Y:S01]  /*c060*/  ISETP.GE.AND P2, PT, R42, 0x9, PT ;  /* 0x000000092a00780c */ /* 0x000fe20003f46270 */
[----:B------:R-:W-:Y:S01]  /*c070*/  FMUL R225, R225, UR20 ;  /* 0x00000014e1e17c20 */ /* 0x000fe20008400000 */
[C---:B------:R-:W-:Y:S01]  /*c080*/  ISETP.LT.OR P0, PT, R41.reuse, 0x1, !P3 ;  /* 0x000000012900780c */ /* 0x040fe20005f01670 */
[----:B------:R-:W-:Y:S01]  /*c090*/  FMUL R226, R226, UR20 ;  /* 0x00000014e2e27c20 */ /* 0x000fe20008400000 */
[----:B------:R-:W-:Y:S01]  /*c0a0*/  ISETP.LT.OR P1, PT, R41, 0x2, !P3 ;  /* 0x000000022900780c */ /* 0x000fe20005f21670 */
[----:B------:R-:W-:Y:S01]  /*c0b0*/  FMUL R223, R223, UR20 ;  /* 0x00000014dfdf7c20 */ /* 0x000fe20008400000 */
[----:B------:R-:W-:Y:S01]  /*c0c0*/  ISETP.LT.OR P6, PT, R41, 0x2, !P2 ;  /* 0x000000022900780c */ /* 0x000fe200057c1670 */
[----:B------:R-:W-:Y:S01]  /*c0d0*/  FMUL R224, R224, UR20 ;  /* 0x00000014e0e07c20 */ /* 0x000fe20008400000 */
[----:B------:R-:W-:-:S02]  /*c0e0*/  F2FP.SATFINITE.E4M3.F32.PACK_AB_MERGE_C R33, RZ, R226, RZ ;  /* 0x000000e2ff21723e */ /* 0x000fc400048070ff */
[----:B------:R-:W-:Y:S01]  /*c0f0*/  F2FP.SATFINITE.E4M3.F32.PACK_AB_MERGE_C R225, RZ, R225, RZ ;  /* 0x000000e1ffe1723e */ /* 0x000fe200048070ff */
[----:B------:R-:W-:Y:S01]  /*c100*/  FMUL R222, R222, UR20 ;  /* 0x00000014dede7c20 */ /* 0x000fe20008400000 */
[----:B------:R-:W-:Y:S01]  /*c110*/  ISETP.LT.OR P5, PT, R41, 0x1, !P2 ;  /* 0x000000012900780c */ /* 0x000fe200057a1670 */
[----:B------:R-:W-:Y:S01]  /*c120*/  FMUL R221, R221, UR20 ;  /* 0x00000014dddd7c20 */ /* 0x000fe20008400000 */
[----:B------:R-:W-:Y:S01]  /*c130*/  F2FP.SATFINITE.E4M3.F32.PACK_AB_MERGE_C R223, RZ, R223, RZ ;  /* 0x000000dfffdf723e */ /* 0x000fe200048070ff */
[----:B------:R0:W-:Y:S01]  /*c140*/  @!P0 STG.E.U8 desc[UR16][R24.64], R33 ;  /* 0x0000002118008986 */ /* 0x0001e2000c101110 */
[----:B------:R-:W-:-:S03]  /*c150*/  ISETP.LT.OR P0, PT, R41, 0x9, !P3 ;  /* 0x000000092900780c */ /* 0x000fc60005f01670 */
[----:B------:R-:W-:Y:S01]  /*c160*/  @!P1 STG.E.U8 desc[UR16][R24.64+0x1], R225 ;  /* 0x000001e118009986 */ /* 0x000fe2000c101110 */
[----:B------:R-:W-:-:S03]  /*c170*/  ISETP.LT.OR P1, PT, R41, 0xa, !P3 ;  /* 0x0000000a2900780c */ /* 0x000fc60005f21670 */
[----:B------:R-:W-:Y:S01]  /*c180*/  @!P6 STG.E.U8 desc[UR16][R26.64+0x1], R223 ;  /* 0x000001df1a00e986 */ /* 0x000fe2000c101110 */
[----:B------:R-:W-:Y:S01]  /*c190*/  ISETP.LT.OR P6, PT, R41, 0xa, !P2 ;  /* 0x0000000a2900780c */ /* 0x000fe200057c1670 */
[----:B------:R-:W-:Y:S01]  /*c1a0*/  FMUL R219, R219, UR20 ;  /* 0x00000014dbdb7c20 */ /* 0x000fe20008400000 */
[----:B------:R-:W-:Y:S01]  /*c1b0*/  F2FP.SATFINITE.E4M3.F32.PACK_AB_MERGE_C R35, RZ, R224, RZ ;  /* 0x000000e0ff23723e */ /* 0x000fe200048070ff */
[----:B------:R-:W-:Y:S01]  /*c1c0*/  FMUL R220, R220, UR20 ;  /* 0x00000014dcdc7c20 */ /* 0x000fe20008400000 */
[----:B0-----:R-:W-:Y:S01]  /*c1d0*/  F2FP.SATFINITE.E4M3.F32.PACK_AB_MERGE_C R33, RZ, R222, RZ ;  /* 0x000000deff21723e */ /* 0x001fe200048070ff */
[----:B------:R-:W-:Y:S01]  /*c1e0*/  FMUL R218, R218, UR20 ;  /* 0x00000014dada7c20 */ /* 0x000fe20008400000 */
[----:B------:R-:W-:Y:S01]  /*c1f0*/  F2FP.SATFINITE.E4M3.F32.PACK_AB_MERGE_C R221, RZ, R221, RZ ;  /* 0x000000ddffdd723e */ /* 0x000fe200048070ff */
[----:B------:R0:W-:Y:S01]  /*c200*/  @!P5 STG.E.U8 desc[UR16][R26.64], R35 ;  /* 0x000000231a00d986 */ /* 0x0001e2000c101110 */
[C---:B------:R-:W-:Y:S02]  /*c210*/  ISETP.LT.OR P5, PT, R41.reuse, 0x9, !P2 ;  /* 0x000000092900780c */ /* 0x040fe400057a1670 */
        /* <DEDUP_REMOVED lines=8> */
[----:B0-----:R-:W-:Y:S01]  /*c2a0*/  F2FP.SATFINITE.E4M3.F32.PACK_AB_MERGE_C R35, RZ, R220, RZ ;  /* 0x000000dcff23723e */ /* 0x001fe200048070ff */
[----:B------:R-:W-:Y:S01]  /*c2b0*/  FMUL R215, R215, UR20 ;  /* 0x00000014d7d77c20 */ /* 0x000fe20008400000 */
[----:B------:R-:W4:Y:S01]  /*c2c0*/  LDL.LU R226, [R1+0xc] ;  /* 0x00000c0001e27983 */ /* 0x000f220000300800 */
[----:B-1----:R-:W-:Y:S02]  /*c2d0*/  F2FP.SATFINITE.E4M3.F32.PACK_AB_MERGE_C R33, RZ, R218, RZ ;  /* 0x000000daff21723e */ /* 0x002fe400048070ff */
[----:B------:R-:W-:Y:S01]  /*c2e0*/  F2FP.SATFINITE.E4M3.F32.PACK_AB_MERGE_C R217, RZ, R217, RZ ;  /* 0x000000d9ffd9723e */ /* 0x000fe200048070ff */
[----:B------:R0:W-:Y:S01]  /*c2f0*/  @!P5 STG.E.U8 desc[UR16][R26.64+0x8], R35 ;  /* 0x000008231a00d986 */ /* 0x0001e2000c101110 */
[----:B------:R-:W-:-:S02]  /*c300*/  ISETP.LT.OR P5, PT, R41, 0x11, !P2 ;  /* 0x000000112900780c */ /* 0x000fc400057a1670 */
[----:B------:R-:W-:Y:S01]  /*c310*/  F2FP.SATFINITE.E4M3.F32.PACK_AB_MERGE_C R215, RZ, R215, RZ ;  /* 0x000000d7ffd7723e */ /* 0x000fe200048070ff */
[----:B------:R-:W3:Y:S01]  /*c320*/  LDL.LU R224, [R1+0x8] ;  /* 0x0000080001e07983 */ /* 0x000ee20000300800 */
[----:B------:R-:W-:-:S03]  /*c330*/  FMUL R216, R216, UR20 ;  /* 0x00000014d8d87c20 */ /* 0x000fc60008400000 */
[----:B------:R-:W4:Y:S04]  /*c340*/  LDL.LU R225, [R1+0x4] ;  /* 0x0000040001e17983 */ /* 0x000f280000300800 */
[----:B------:R-:W3:Y:S01]  /*c350*/  LDL.LU R223, [R1] ;  /* 0x0000000001df7983 */ /* 0x000ee20000300800 */
[----:B0-----:R-:W-:Y:S01]  /*c360*/  F2FP.SATFINITE.E4M3.F32.PACK_AB_MERGE_C R35, RZ, R216, RZ ;  /* 0x000000d8ff23723e */ /* 0x001fe200048070ff */
[----:B------:R-:W-:Y:S01]  /*c370*/  FMUL R214, R214, UR20 ;  /* 0x00000014d6d67c20 */ /* 0x000fe20008400000 */
[----:B------:R-:W-:Y:S01]  /*c380*/  FMUL R213, R213, UR20 ;  /* 0x00000014d5d57c20 */ /* 0x000fe20008400000 */
[----:B------:R0:W-:Y:S01]  /*c390*/  @!P0 STG.E.U8 desc[UR16][R24.64+0x10], R33 ;  /* 0x0000102118008986 */ /* 0x0001e2000c101110 */
[----:B------:R-:W-:Y:S01]  /*c3a0*/  ISETP.LT.OR P0, PT, R41, 0x19, !P3 ;  /* 0x000000192900780c */ /* 0x000fe20005f01670 */
[----:B------:R-:W-:Y:S01]  /*c3b0*/  FMUL R211, R211, UR20 ;  /* 0x00000014d3d37c20 */ /* 0x000fe20008400000 */
[----:B------:R-:W-:Y:S01]  /*c3c0*/  FMUL R212, R212, UR20 ;  /* 0x00000014d4d47c20 */ /* 0x000fe20008400000 */
[----:B------:R-:W-:Y:S01]  /*c3d0*/  @!P1 STG.E.U8 desc[UR16][R24.64+0x11], R217 ;  /* 0x000011d918009986 */ /* 0x000fe2000c101110 */
[C---:B------:R-:W-:Y:S01]  /*c3e0*/  ISETP.LT.OR P1, PT, R41.reuse, 0x1a, !P3 ;  /* 0x0000001a2900780c */ /* 0x040fe20005f21670 */
[----:B------:R-:W-:Y:S01]  /*c3f0*/  FMUL R210, R210, UR20 ;  /* 0x00000014d2d27c20 */ /* 0x000fe20008400000 */
[----:B------:R-:W-:Y:S01]  /*c400*/  F2FP.SATFINITE.E4M3.F32.PACK_AB_MERGE_C R213, RZ, R213, RZ ;  /* 0x000000d5ffd5723e */ /* 0x000fe200048070ff */
[----:B------:R-:W-:Y:S01]  /*c410*/  @!P6 STG.E.U8 desc[UR16][R26.64+0x11], R215 ;  /* 0x000011d71a00e986 */ /* 0x000fe2000c101110 */
[----:B------:R-:W-:Y:S01]  /*c420*/  ISETP.LT.OR P6, PT, R41, 0x1a, !P2 ;  /* 0x0000001a2900780c */ /* 0x000fe200057c1670 */
[----:B------:R-:W-:Y:S01]  /*c430*/  FMUL R209, R209, UR20 ;  /* 0x00000014d1d17c20 */ /* 0x000fe20008400000 */
[----:B------:R-:W-:Y:S01]  /*c440*/  F2FP.SATFINITE.E4M3.F32.PACK_AB_MERGE_C R211, RZ, R211, RZ ;  /* 0x000000d3ffd3723e */ /* 0x000fe200048070ff */
[----:B------:R1:W-:Y:S01]  /*c450*/  @!P5 STG.E.U8 desc[UR16][R26.64+0x10], R35 ;  /* 0x000010231a00d986 */ /* 0x0003e2000c101110 */
[----:B0-----:R-:W-:Y:S01]  /*c460*/  F2FP.SATFINITE.E4M3.F32.PACK_AB_MERGE_C R33, RZ, R214, RZ ;  /* 0x000000d6ff21723e */ /* 0x001fe200048070ff */
[----:B------:R-:W-:Y:S01]  /*c470*/  FMUL R207, R207, UR20 ;  /* 0x00000014cfcf7c20 */ /* 0x000fe20008400000 */
[C---:B------:R-:W-:Y:S01]  /*c480*/  ISETP.LT.OR P5, PT, R41.reuse, 0x19, !P2 ;  /* 0x000000192900780c */ /* 0x040fe200057a1670 */
[----:B------:R-:W-:Y:S01]  /*c490*/  FMUL R208, R208, UR20 ;  /* 0x00000014d0d07c20 */ /* 0x000fe20008400000 */
[----:B------:R-:W-:Y:S01]  /*c4a0*/  F2FP.SATFINITE.E4M3.F32.PACK_AB_MERGE_C R209, RZ, R209, RZ ;  /* 0x000000d1ffd1723e */ /* 0x000fe200048070ff */
[----:B------:R0:W-:Y:S01]  /*c4b0*/  @!P0 STG.E.U8 desc[UR16][R24.64+0x18], R33 ;  /* 0x0000182118008986 */ /* 0x0001e2000c101110 */
[C---:B------:R-:W-:Y:S01]  /*c4c0*/  ISETP.LT.OR P0, PT, R41.reuse, 0x21, !P3 ;  /* 0x000000212900780c */ /* 0x040fe20005f01670 */
[----:B------:R-:W-:Y:S01]  /*c4d0*/  FMUL R206, R206, UR20 ;  /* 0x00000014cece7c20 */ /* 0x000fe20008400000 */
[----:B------:R-:W-:Y:S01]  /*c4e0*/  F2FP.SATFINITE.E4M3.F32.PACK_AB_MERGE_C R207, RZ, R207, RZ ;  /* 0x000000cfffcf723e */ /* 0x000fe200048070ff */
[----:B------:R-:W-:Y:S01]  /*c4f0*/  @!P1 STG.E.U8 desc[UR16][R24.64+0x19], R213 ;  /* 0x000019d518009986 */ /* 0x000fe2000c101110 */
[----:B------:R-:W-:Y:S01]  /*c500*/  ISETP.LT.OR P1, PT, R41, 0x22, !P3 ;  /* 0x000000222900780c */ /* 0x000fe20005f21670 */
[----:B------:R-:W-:Y:S01]  /*c510*/  FMUL R205, R205, UR20 ;  /* 0x00000014cdcd7c20 */ /* 0x000fe20008400000 */
[----:B-1----:R-:W-:Y:S01]  /*c520*/  F2FP.SATFINITE.E4M3.F32.PACK_AB_MERGE_C R35, RZ, R212, RZ ;  /* 0x000000d4ff23723e */ /* 0x002fe200048070ff */
        /* <DEDUP_REMOVED lines=11> */
[----:B------:R-:W-:Y:S01]  /*c5e0*/  ISETP.LT.OR P0, PT, R41, 0x29, !P3 ;  /* 0x000000292900780c */ /* 0x000fe20005f01670 */
[----:B------:R-:W-:Y:S01]  /*c5f0*/  FMUL R201, R201, UR20 ;  /* 0x00000014c9c97c20 */ /* 0x000fe20008400000 */
[----:B------:R-:W-:Y:S01]  /*c600*/  FMUL R199, R199, UR20 ;  /* 0x00000014c7c77c20 */ /* 0x000fe20008400000 */
[----:B------:R-:W-:Y:S01]  /*c610*/  @!P1 STG.E.U8 desc[UR16][R24.64+0x21], R209 ;  /* 0x000021d118009986 */ /* 0x000fe2000c101110 */
[C---:B------:R-:W-:Y:S01]  /*c620*/  ISETP.LT.OR P1, PT, R41.reuse, 0x2a, !P3 ;  /* 0x0000002a2900780c */ /* 0x040fe20005f21670 */
        /* <DEDUP_REMOVED lines=9> */
[----:B------:R-:W-:Y:S01]  /*c6c0*/  ISETP.LT.OR P5, PT, R41, 0x29, !P2 ;  /* 0x000000292900780c */ /* 0x000fe200057a1670 */
[----:B------:R-:W-:Y:S01]  /*c6d0*/  FMUL R195, R195, UR20 ;  /* 0x00000014c3c37c20 */ /* 0x000fe20008400000 */
[----:B------:R-:W-:Y:S01]  /*c6e0*/  F2FP.SATFINITE.E4M3.F32.PACK_AB_MERGE_C R199, RZ, R199, RZ ;  /* 0x000000c7ffc7723e */ /* 0x000fe200048070ff */
[----:B------:R0:W-:Y:S01]  /*c6f0*/  @!P0 STG.E.U8 desc[UR16][R24.64+0x28], R33 ;  /* 0x0000282118008986 */ /* 0x0001e2000c101110 */
[C---:B------:R-:W-:Y:S01]  /*c700*/  ISETP.LT.OR P0, PT, R41.reuse, 0x31, !P3 ;  /* 0x000000312900780c */ /* 0x040fe20005f01670 */
[----:B------:R-:W-:Y:S01]  /*c710*/  FMUL R196, R196, UR20 ;  /* 0x00000014c4c47c20 */ /* 0x000fe20008400000 */
[----:B------:R-:W-:Y:S01]  /*c720*/  F2FP.SATFINITE.E4M3.F32.PACK_AB_MERGE_C R197, RZ, R197, RZ ;  /* 0x000000c5ffc5723e */ /* 0x000fe200048070ff */
        /* <DEDUP_REMOVED lines=59> */
[C---:B------:R-:W-:Y:S01]  /*cae0*/  ISETP.LT.OR P6, PT, R41.reuse, 0x4a, !P2 ;  /* 0x0000004a2900780c */ /* 0x040fe200057c1670 */
        /* <DEDUP_REMOVED lines=57> */
[----:B------:R-:W-:Y:S01]  /*ce80*/  ISETP.LT.OR P5, PT, R41, 0x61, !P3 ;  /* 0x000000612900780c */ /* 0x000fe20005fa1670 */
[----:B------:R-:W-:Y:S01]  /*ce90*/  FMUL R161, R161, UR20 ;  /* 0x00000014a1a17c20 */ /* 0x000fe20008400000 */
[----:B0-----:R-:W-:Y:S01]  /*cea0*/  F2FP.SATFINITE.E4M3.F32.PACK_AB_MERGE_C R33, RZ, R178, RZ ;  /* 0x000000b2ff21723e */ /* 0x001fe200048070ff */
[----:B------:R-:W-:Y:S01]  /*ceb0*/  FMUL R160, R160, UR20 ;  /* 0x00000014a0a07c20 */ /* 0x000fe20008400000 */
[----:B------:R-:W-:Y:S01]  /*cec0*/  FMUL R159, R159, UR20 ;  /* 0x000000149f9f7c20 */ /* 0x000fe20008400000 */
[----:B------:R-:W-:Y:S01]  /*ced0*/  FMUL R157, R157, UR20 ;  /* 0x000000149d9d7c20 */ /* 0x000fe20008400000 */
[----:B------:R-:W-:Y:S01]  /*cee0*/  F2FP.SATFINITE.E4M3.F32.PACK_AB_MERGE_C R161, RZ, R161, RZ ;  /* 0x000000a1ffa1723e */ /* 0x000fe200048070ff */
[----:B------:R-:W-:Y:S01]  /*cef0*/  FMUL R158, R158, UR20 ;  /* 0x000000149e9e7c20 */ /* 0x000fe20008400000 */
[----:B------:R-:W-:Y:S01]  /*cf00*/  FMUL R156, R156, UR20 ;  /* 0x000000149c9c7c20 */ /* 0x000fe20008400000 */
[----:B------:R-:W-:Y:S01]  /*cf10*/  @!P6 STG.E.U8 desc[UR16][R24.64+0x61], R177 ;  /* 0x000061b11800e986 */ /* 0x000fe2000c101110 */
[----:B------:R-:W-:Y:S01]  /*cf20*/  ISETP.LT.OR P6, PT, R41, 0x69, !P3 ;  /* 0x000000692900780c */ /* 0x000fe20005fc1670 */
[----:B------:R-:W-:Y:S01]  /*cf30*/  FMUL R155, R155, UR20 ;  /* 0x000000149b9b7c20 */ /* 0x000fe20008400000 */
[----:B-1----:R-:W-:Y:S01]  /*cf40*/  F2FP.SATFINITE.E4M3.F32.PACK_AB_MERGE_C R35, RZ, R176, RZ ;  /* 0x000000b0ff23723e */ /* 0x002fe200048070ff */
[----:B------:R0:W-:Y:S01]  /*cf50*/  @!P5 STG.E.U8 desc[UR16][R24.64+0x60], R33 ;  /* 0x000060211800d986 */ /* 0x0001e2000c101110 */
        /* <DEDUP_REMOVED lines=16> */
[----:B-1----:R-:W-:Y:S01]  /*d060*/  F2FP.SATFINITE.E4M3.F32.PACK_AB_MERGE_C R35, RZ, R170, RZ ;  /* 0x000000aaff23723e */ /* 0x002fe200048070ff */
[----:B------:R-:W-:Y:S01]  /*d070*/  @!P0 STG.E.U8 desc[UR16][R24.64+0x69], R173 ;  /* 0x000069ad18008986 */ /* 0x000fe2000c101110 */
        /* <DEDUP_REMOVED lines=12> */
[----:B------:R-:W-:Y:S01]  /*d140*/  ISETP.LT.OR P6, PT, R41, 0x79, !P3 ;  /* 0x000000792900780c */ /* 0x000fe20005fc1670 */
[----:B------:R-:W-:Y:S01]  /*d150*/  FMUL R17, R17, UR20 ;  /* 0x0000001411117c20 */ /* 0x000fe20008400000 */
[----:B------:R-:W-:Y:S01]  /*d160*/  ISETP.LT.OR P3, PT, R41, 0x7a, !P3 ;  /* 0x0000007a2900780c */ /* 0x000fe20005f61670 */
[----:B------:R-:W-:Y:S01]  /*d170*/  @!P0 STG.E.U8 desc[UR16][R24.64+0x71], R169 ;  /* 0x000071a918008986 */ /* 0x000fe2000c101110 */
[----:B0-----:R-:W-:Y:S01]  /*d180*/  F2FP.SATFINITE.E4M3.F32.PACK_AB_MERGE_C R33, RZ, R168, RZ ;  /* 0x000000a8ff21723e */ /* 0x001fe200048070ff */
[----:B------:R-:W-:Y:S01]  /*d190*/  FMUL R18, R18, UR20 ;  /* 0x0000001412127c20 */ /* 0x000fe20008400000 */
[----:B------:R-:W-:Y:S01]  /*d1a0*/  ISETP.GE.AND P0, PT, R42, 0x89, PT ;  /* 0x000000892a00780c */ /* 0x000fe20003f06270 */
[----:B------:R-:W-:Y:S01]  /*d1b0*/  FMUL R16, R16, UR20 ;  /* 0x0000001410107c20 */ /* 0x000fe20008400000 */
[----:B------:R-:W-:Y:S01]  /*d1c0*/  F2FP.SATFINITE.E4M3.F32.PACK_AB_MERGE_C R21, RZ, R21, RZ ;  /* 0x00000015ff15723e */ /* 0x000fe200048070ff */
[----:B------:R0:W-:Y:S01]  /*d1d0*/  @!P1 STG.E.U8 desc[UR16][R26.64+0x70], R33 ;  /* 0x000070211a009986 */ /* 0x0001e2000c101110 */
[----:B------:R-:W-:Y:S01]  /*d1e0*/  ISETP.GE.AND P1, PT, R42, 0x81, PT ;  /* 0x000000812a00780c */ /* 0x000fe20003f26270 */
[----:B------:R-:W-:Y:S01]  /*d1f0*/  FMUL R15, R15, UR20 ;  /* 0x000000140f0f7c20 */ /* 0x000fe20008400000 */
[----:B-1----:R-:W-:Y:S01]  /*d200*/  F2FP.SATFINITE.E4M3.F32.PACK_AB_MERGE_C R35, RZ, R166, RZ ;  /* 0x000000a6ff23723e */ /* 0x002fe200048070ff */
[----:B------:R-:W-:Y:S01]  /*d210*/  @!P5 STG.E.U8 desc[UR16][R26.64+0x71], R167 ;  /* 0x000071a71a00d986 */ /* 0x000fe2000c101110 */
[----:B------:R-:W-:Y:S01]  /*d220*/  ISETP.LT.OR P5, PT, R41, 0x79, !P2 ;  /* 0x000000792900780c */ /* 0x000fe200057a1670 */
[----:B------:R-:W-:Y:S01]  /*d230*/  FMUL R13, R13, UR20 ;  /* 0x000000140d0d7c20 */ /* 0x000fe20008400000 */
[C---:B------:R-:W-:Y:S01]  /*d240*/  ISETP.LT.OR P2, PT, R41.reuse, 0x7a, !P2 ;  /* 0x0000007a2900780c */ /* 0x040fe20005741670 */
        /* <DEDUP_REMOVED lines=9> */
[----:B------:R-:W-:Y:S01]  /*d2e0*/  F2FP.SATFINITE.E4M3.F32.PACK_AB_MERGE_C R17, RZ, R17, RZ ;  /* 0x00000011ff11723e */ /* 0x000fe200048070ff */
[----:B------:R-:W-:Y:S01]  /*d2f0*/  @!P5 STG.E.U8 desc[UR16][R26.64+0x78], R37 ;  /* 0x000078251a00d986 */ /* 0x000fe2000c101110 */
[----:B------:R-:W-:Y:S01]  /*d300*/  ISETP.LT.OR P5, PT, R41, 0x1, !P0 ;  /* 0x000000012900780c */ /* 0x000fe200047a1670 */
[----:B------:R-:W-:Y:S01]  /*d310*/  FMUL R9, R9, UR20 ;  /* 0x0000001409097c20 */ /* 0x000fe20008400000 */
[----:B------:R-:W-:Y:S01]  /*d320*/  F2FP.SATFINITE.E4M3.F32.PACK_AB_MERGE_C R15, RZ, R15, RZ ;  /* 0x0000000fff0f723e */ /* 0x000fe200048070ff */
[----:B------:R0:W-:Y:S01]  /*d330*/  @!P2 STG.E.U8 desc[UR16][R26.64+0x79], R163 ;  /* 0x000079a31a00a986 */ /* 0x0001e2000c101110 */
[C---:B------:R-:W-:Y:S01]  /*d340*/  ISETP.LT.OR P2, PT, R41.reuse, 0xa, !P1 ;  /* 0x0000000a2900780c */ /* 0x040fe20004f41670 */
        /* <DEDUP_REMOVED lines=9> */
[----:B------:R-:W-:Y:S01]  /*d3e0*/  F2FP.SATFINITE.E4M3.F32.PACK_AB_MERGE_C R11, RZ, R11, RZ ;  /* 0x0000000bff0b723e */ /* 0x000fe200048070ff */
[----:B------:R2:W-:Y:S01]  /*d3f0*/  @!P5 STG.E.U8 desc[UR16][R30.64], R33 ;  /* 0x000000211e00d986 */ /* 0x0005e2000c101110 */
[----:B------:R-:W-:Y:S01]  /*d400*/  ISETP.LT.OR P5, PT, R41, 0x9, !P0 ;  /* 0x000000092900780c */ /* 0x000fe200047a1670 */
[----:B------:R-:W-:Y:S01]  /*d410*/  FMUL R5, R5, UR20 ;  /* 0x0000001405057c20 */ /* 0x000fe20008400000 */
[----:B0-----:R-:W-:Y:S01]  /*d420*/  F2FP.SATFINITE.E4M3.F32.PACK_AB_MERGE_C R27, RZ, R156, RZ ;  /* 0x0000009cff1b723e */ /* 0x001fe200048070ff */
[----:B-----5:R-:W-:Y:S01]  /*d430*/  FMUL R0, R0, UR20 ;  /* 0x0000001400007c20 */ /* 0x020fe20008400000 */
[----:B------:R-:W-:Y:S01]  /*d440*/  F2FP.SATFINITE.E4M3.F32.PACK_AB_MERGE_C R9, RZ, R9, RZ ;  /* 0x00000009ff09723e */ /* 0x000fe200048070ff */
[----:B------:R-:W-:Y:S01]  /*d450*/  FMUL R6, R6, UR20 ;  /* 0x0000001406067c20 */ /* 0x000fe20008400000 */
[----:B------:R-:W-:Y:S01]  /*d460*/  F2FP.SATFINITE.E4M3.F32.PACK_AB_MERGE_C R7, RZ, R7, RZ ;  /* 0x00000007ff07723e */ /* 0x000fe200048070ff */
[----:B------:R-:W4:Y:S01]  /*d470*/  LDL.LU R221, [R1+0x14] ;  /* 0x0000140001dd7983 */ /* 0x000f220000300800 */
[----:B-1----:R-:W-:Y:S01]  /*d480*/  F2FP.SATFINITE.E4M3.F32.PACK_AB_MERGE_C R25, RZ, R158, RZ ;  /* 0x0000009eff19723e */ /* 0x002fe200048070ff */
[----:B------:R-:W-:Y:S01]  /*d490*/  FMUL R2, R2, UR20 ;  /* 0x0000001402027c20 */ /* 0x000fe20008400000 */
[----:B------:R-:W-:Y:S01]  /*d4a0*/  F2FP.SATFINITE.E4M3.F32.PACK_AB_MERGE_C R5, RZ, R5, RZ ;  /* 0x00000005ff05723e */ /* 0x000fe200048070ff */
[----:B------:R-:W-:Y:S01]  /*d4b0*/  @!P6 STG.E.U8 desc[UR16][R30.64+0x1], R159 ;  /* 0x0000019f1e00e986 */ /* 0x000fe2000c101110 */
[----:B------:R-:W-:Y:S01]  /*d4c0*/  ISETP.LT.OR P6, PT, R41, 0xa, !P0 ;  /* 0x0000000a2900780c */ /* 0x000fe200047c1670 */
[----:B------:R-:W-:Y:S01]  /*d4d0*/  FMUL R3, R3, UR20 ;  /* 0x0000001403037c20 */ /* 0x000fe20008400000 */
[----:B--2---:R-:W-:Y:S01]  /*d4e0*/  F2FP.SATFINITE.E4M3.F32.PACK_AB_MERGE_C R33, RZ, R152, RZ ;  /* 0x00000098ff21723e */ /* 0x004fe200048070ff */
[----:B------:R-:W-:Y:S01]  /*d4f0*/  @!P2 STG.E.U8 desc[UR16][R28.64+0x9], R157 ;  /* 0x0000099d1c00a986 */ /* 0x000fe2000c101110 */
[----:B------:R-:W-:Y:S01]  /*d500*/  ISETP.LT.OR P2, PT, R41, 0x12, !P1 ;  /* 0x000000122900780c */ /* 0x000fe20004f41670 */
[----:B------:R-:W-:-:S02]  /*d510*/  FMUL R4, R4, UR20 ;  /* 0x0000001404047c20 */ /* 0x000fc40008400000 */
[----:B------:R0:W-:Y:S01]  /*d520*/  @!P3 STG.E.U8 desc[UR16][R28.64+0x8], R25 ;  /* 0x000008191c00b986 */ /* 0x0001e2000c101110 */
[----:B------:R-:W-:-:S03]  /*d530*/  ISETP.LT.OR P3, PT, R41, 0x11, !P1 ;  /* 0x000000112900780c */ /* 0x000fc60004f61670 */
[----:B------:R1:W-:Y:S01]  /*d540*/  @!P5 STG.E.U8 desc[UR16][R30.64+0x8], R27 ;  /* 0x0000081b1e00d986 */ /* 0x0003e2000c101110 */
[----:B------:R-:W-:-:S03]  /*d550*/  ISETP.LT.OR P5, PT, R41, 0x11, !P0 ;  /* 0x000000112900780c */ /* 0x000fc600047a1670 */
[----:B------:R-:W-:Y:S01]  /*d560*/  @!P6 STG.E.U8 desc[UR16][R30.64+0x9], R155 ;  /* 0x0000099b1e00e986 */ /* 0x000fe2000c101110 */
[----:B------:R-:W-:-:S03]  /*d570*/  ISETP.LT.OR P6, PT, R41, 0x12, !P0 ;  /* 0x000000122900780c */ /* 0x000fc600047c1670 */
[----:B------:R-:W-:Y:S01]  /*d580*/  @!P2 STG.E.U8 desc[UR16][R28.64+0x11], R153 ;  /* 0x000011991c00a986 */ /* 0x000fe2000c101110 */
[----:B------:R-:W-:Y:S02]  /*d590*/  ISETP.LT.OR P2, PT, R41, 0x1a, !P1 ;  /* 0x0000001a2900780c */ /* 0x000fe40004f41670 */
[----:B0-----:R-:W-:Y:S01]  /*d5a0*/  F2FP.SATFINITE.E4M3.F32.PACK_AB_MERGE_C R25, RZ, R154, RZ ;  /* 0x0000009aff19723e */ /* 0x001fe200048070ff */
[----:B------:R-:W2:Y:S01]  /*d5b0*/  LDL.LU R220, [R1+0x18] ;  /* 0x0000180001dc7983 */ /* 0x000ea20000300800 */
[----:B-1----:R-:W-:-:S03]  /*d5c0*/  F2FP.SATFINITE.E4M3.F32.PACK_AB_MERGE_C R27, RZ, R20, RZ ;  /* 0x00000014ff1b723e */ /* 0x002fc600048070ff */
[----:B------:R0:W-:Y:S01]  /*d5d0*/  @!P3 STG.E.U8 desc[UR16][R28.64+0x10], R25 ;  /* 0x000010191c00b986 */ /* 0x0001e2000c101110 */
[----:B------:R-:W-:-:S03]  /*d5e0*/  ISETP.LT.OR P3, PT, R41, 0x19, !P1 ;  /* 0x000000192900780c */ /* 0x000fc60004f61670 */
[----:B------:R-:W-:Y:S01]  /*d5f0*/  @!P5 STG.E.U8 desc[UR16][R30.64+0x10], R33 ;  /* 0x000010211e00d986 */ /* 0x000fe2000c101110 */
[----:B------:R-:W-:-:S03]  /*d600*/  ISETP.LT.OR P5, PT, R41, 0x19, !P0 ;  /* 0x000000192900780c */ /* 0x000fc600047a1670 */
[----:B------:R1:W-:Y:S01]  /*d610*/  @!P6 STG.E.U8 desc[UR16][R30.64+0x11], R23 ;  /* 0x000011171e00e986 */ /* 0x0003e2000c101110 */
[----:B------:R-:W-:-:S03]  /*d620*/  ISETP.LT.OR P6, PT, R41, 0x1a, !P0 ;  /* 0x0000001a2900780c */ /* 0x000fc600047c1670 */
[----:B------:R3:W-:Y:S01]  /*d630*/  @!P2 STG.E.U8 desc[UR16][R28.64+0x19], R21 ;  /* 0x000019151c00a986 */ /* 0x0007e2000c101110 */
[C---:B------:R-:W-:Y:S02]  /*d640*/  ISETP.LT.OR P2, PT, R41.reuse, 0x22, !P1 ;  /* 0x000000222900780c */ /* 0x040fe40004f41670 */
[----:B0-----:R-:W-:Y:S01]  /*d650*/  F2FP.SATFINITE.E4M3.F32.PACK_AB_MERGE_C R25, RZ, R22, RZ ;  /* 0x00000016ff19723e */ /* 0x001fe200048070ff */
[----:B------:R-:W2:Y:S04]  /*d660*/  LDL.LU R222, [R1+0x1c] ;  /* 0x00001c0001de7983 */ /* 0x000ea80000300800 */
[----:B------:R-:W-:Y:S01]  /*d670*/  @!P3 STG.E.U8 desc[UR16][R28.64+0x18], R25 ;  /* 0x000018191c00b986 */ /* 0x000fe2000c101110 */
[C---:B------:R-:W-:Y:S02]  /*d680*/  ISETP.LT.OR P3, PT, R41.reuse, 0x21, !P1 ;  /* 0x000000212900780c */ /* 0x040fe40004f61670 */
[----:B-1----:R-:W-:Y:S01]  /*d690*/  F2FP.SATFINITE.E4M3.F32.PACK_AB_MERGE_C R23, RZ, R18, RZ ;  /* 0x00000012ff17723e */ /* 0x002fe200048070ff */
[----:B------:R-:W-:Y:S01]  /*d6a0*/  @!P5 STG.E.U8 desc[UR16][R30.64+0x18], R27 ;  /* 0x0000181b1e00d986 */ /* 0x000fe2000c101110 */
[----:B------:R-:W-:-:S02]  /*d6b0*/  ISETP.LT.OR P5, PT, R41, 0x21, !P0 ;  /* 0x000000212900780c */ /* 0x000fc400047a1670 */
[----:B---3--:R-:W-:Y:S01]  /*d6c0*/  F2FP.SATFINITE.E4M3.F32.PACK_AB_MERGE_C R21, RZ, R16, RZ ;  /* 0x00000010ff15723e */ /* 0x008fe200048070ff */
[----:B------:R0:W-:Y:S01]  /*d6d0*/  @!P6 STG.E.U8 desc[UR16][R30.64+0x19], R19 ;  /* 0x000019131e00e986 */ /* 0x0001e2000c101110 */
[----:B------:R-:W-:-:S03]  /*d6e0*/  ISETP.LT.OR P6, PT, R41, 0x22, !P0 ;  /* 0x000000222900780c */ /* 0x000fc600047c1670 */
[----:B------:R1:W-:Y:S01]  /*d6f0*/  @!P2 STG.E.U8 desc[UR16][R28.64+0x21], R17 ;  /* 0x000021111c00a986 */ /* 0x0003e2000c101110 */
[----:B------:R-:W-:-:S03]  /*d700*/  ISETP.LT.OR P2, PT, R41, 0x2a, !P1 ;  /* 0x0000002a2900780c */ /* 0x000fc60004f41670 */
[----:B------:R-:W-:Y:S01]  /*d710*/  @!P3 STG.E.U8 desc[UR16][R28.64+0x20], R23 ;  /* 0x000020171c00b986 */ /* 0x000fe2000c101110 */
[----:B------:R-:W-:-:S03]  /*d720*/  ISETP.LT.OR P3, PT, R41, 0x29, !P1 ;  /* 0x000000292900780c */ /* 0x000fc60004f61670 */
[----:B------:R-:W-:Y:S01]  /*d730*/  @!P5 STG.E.U8 desc[UR16][R30.64+0x20], R21 ;  /* 0x000020151e00d986 */ /* 0x000fe2000c101110 */
[C---:B------:R-:W-:Y:S02]  /*d740*/  ISETP.LT.OR P5, PT, R41.reuse, 0x29, !P0 ;  /* 0x000000292900780c */ /* 0x040fe400047a1670 */
[----:B0-----:R-:W-:Y:S01]  /*d750*/  F2FP.SATFINITE.E4M3.F32.PACK_AB_MERGE_C R19, RZ, R14, RZ ;  /* 0x0000000eff13723e */ /* 0x001fe200048070ff */
[----:B------:R0:W-:Y:S01]  /*d760*/  @!P6 STG.E.U8 desc[UR16][R30.64+0x21], R15 ;  /* 0x0000210f1e00e986 */ /* 0x0001e2000c101110 */
[C---:B------:R-:W-:Y:S02]  /*d770*/  ISETP.LT.OR P6, PT, R41.reuse, 0x2a, !P0 ;  /* 0x0000002a2900780c */ /* 0x040fe400047c1670 */
[----:B-1----:R-:W-:Y:S01]  /*d780*/  F2FP.SATFINITE.E4M3.F32.PACK_AB_MERGE_C R17, RZ, R12, RZ ;  /* 0x0000000cff11723e */ /* 0x002fe200048070ff */
        /* <DEDUP_REMOVED lines=15> */
[----:B0-----:R-:W-:Y:S02]  /*d880*/  F2FP.SATFINITE.E4M3.F32.PACK_AB_MERGE_C R11, RZ, R6, RZ ;  /* 0x00000006ff0b723e */ /* 0x001fe400048070ff */
[C---:B------:R-:W-:Y:S01]  /*d890*/  ISETP.LT.OR P5, PT, R41.reuse, 0x39, !P0 ;  /* 0x000000392900780c */ /* 0x040fe200047a1670 */
[----:B------:R0:W-:Y:S01]  /*d8a0*/  @!P6 STG.E.U8 desc[UR16][R30.64+0x31], R7 ;  /* 0x000031071e00e986 */ /* 0x0001e2000c101110 */
[----:B-1----:R-:W-:Y:S02]  /*d8b0*/  F2FP.SATFINITE.E4M3.F32.PACK_AB_MERGE_C R9, RZ, R4, RZ ;  /* 0x00000004ff09723e */ /* 0x002fe400048070ff */
[----:B------:R-:W-:Y:S01]  /*d8c0*/  ISETP.LT.OR P6, PT, R41, 0x3a, !P0 ;  /* 0x0000003a2900780c */ /* 0x000fe200047c1670 */
[----:B------:R1:W-:Y:S04]  /*d8d0*/  @!P2 STG.E.U8 desc[UR16][R28.64+0x39], R5 ;  /* 0x000039051c00a986 */ /* 0x0003e8000c101110 */
[----:B------:R3:W-:Y:S01]  /*d8e0*/  @!P3 STG.E.U8 desc[UR16][R28.64+0x38], R11 ;  /* 0x0000380b1c00b986 */ /* 0x0007e2000c101110 */
[----:B------:R-:W-:Y:S01]  /*d8f0*/  FMUL R4, R227, UR20 ;  /* 0x00000014e3047c20 */ /* 0x000fe20008400000 */
[----:B------:R-:W-:-:S02]  /*d900*/  ISETP.LT.OR P3, PT, R41, 0x41, !P1 ;  /* 0x000000412900780c */ /* 0x000fc40004f61670 */
[----:B0-----:R-:W-:Y:S02]  /*d910*/  F2FP.SATFINITE.E4M3.F32.PACK_AB_MERGE_C R7, RZ, R3, RZ ;  /* 0x00000003ff07723e */ /* 0x001fe400048070ff */
[----:B-1----:R-:W-:Y:S01]  /*d920*/  F2FP.SATFINITE.E4M3.F32.PACK_AB_MERGE_C R5, RZ, R0, RZ ;  /* 0x00000000ff05723e */ /* 0x002fe200048070ff */
[----:B------:R-:W-:Y:S01]  /*d930*/  FMUL R0, R223, UR20 ;  /* 0x00000014df007c20 */ /* 0x000fe20008400000 */
[----:B------:R-:W-:Y:S01]  /*d940*/  ISETP.LT.OR P2, PT, R41, 0x42, !P1 ;  /* 0x000000422900780c */ /* 0x000fe20004f41670 */
[----:B------:R-:W2:Y:S01]  /*d950*/  LDL.LU R223, [R1+0x20] ;  /* 0x0000200001df7983 */ /* 0x000ea20000300800 */
[----:B---3--:R-:W-:Y:S02]  /*d960*/  F2FP.SATFINITE.E4M3.F32.PACK_AB_MERGE_C R11, RZ, R2, RZ ;  /* 0x00000002ff0b723e */ /* 0x008fe400048070ff */
[----:B------:R-:W-:Y:S01]  /*d970*/  F2FP.SATFINITE.E4M3.F32.PACK_AB_MERGE_C R13, RZ, R0, RZ ;  /* 0x00000000ff0d723e */ /* 0x000fe200048070ff */
[----:B----4-:R-:W-:Y:S01]  /*d980*/  FMUL R0, R225, UR20 ;  /* 0x00000014e1007c20 */ /* 0x010fe20008400000 */
[----:B------:R-:W-:Y:S01]  /*d990*/  FMUL R2, R224, UR20 ;  /* 0x00000014e0027c20 */ /* 0x000fe20008400000 */
[----:B------:R-:W3:Y:S04]  /*d9a0*/  LDL.LU R225, [R1+0x24] ;  /* 0x0000240001e17983 */ /* 0x000ee80000300800 */
[----:B------:R-:W4:Y:S01]  /*d9b0*/  LDL.LU R224, [R1+0x28] ;  /* 0x0000280001e07983 */ /* 0x000f220000300800 */
[----:B------:R-:W-:-:S03]  /*d9c0*/  FMUL R3, R226, UR20 ;  /* 0x00000014e2037c20 */ /* 0x000fc60008400000 */
[----:B------:R-:W4:Y:S04]  /*d9d0*/  LDL.LU R226, [R1+0x2c] ;  /* 0x00002c0001e27983 */ /* 0x000f280000300800 */
[----:B------:R-:W4:Y:S04]  /*d9e0*/  LDL.LU R227, [R1+0x30] ;  /* 0x0000300001e37983 */ /* 0x000f280000300800 */
[----:B------:R-:W-:Y:S01]  /*d9f0*/  @!P5 STG.E.U8 desc[UR16][R30.64+0x38], R9 ;  /* 0x000038091e00d986 */ /* 0x000fe2000c101110 */
[----:B------:R-:W-:-:S03]  /*da00*/  ISETP.LT.OR P5, PT, R41, 0x41, !P0 ;  /* 0x000000412900780c */ /* 0x000fc600047a1670 */
[----:B------:R0:W-:Y:S01]  /*da10*/  @!P6 STG.E.U8 desc[UR16][R30.64+0x39], R7 ;  /* 0x000039071e00e986 */ /* 0x0001e2000c101110 */
[----:B------:R-:W-:-:S03]  /*da20*/  ISETP.LT.OR P6, PT, R41, 0x42, !P0 ;  /* 0x000000422900780c */ /* 0x000fc600047c1670 */
[----:B------:R-:W-:Y:S01]  /*da30*/  @!P3 STG.E.U8 desc[UR16][R28.64+0x40], R11 ;  /* 0x0000400b1c00b986 */ /* 0x000fe2000c101110 */
[----:B------:R-:W-:-:S03]  /*da40*/  ISETP.LT.OR P3, PT, R41, 0x49, !P1 ;  /* 0x000000492900780c */ /* 0x000fc60004f61670 */
[----:B------:R1:W-:Y:S01]  /*da50*/  @!P2 STG.E.U8 desc[UR16][R28.64+0x41], R5 ;  /* 0x000041051c00a986 */ /* 0x0003e2000c101110 */
[----:B0-----:R-:W-:-:S03]  /*da60*/  F2FP.SATFINITE.E4M3.F32.PACK_AB_MERGE_C R7, RZ, R0, RZ ;  /* 0x00000000ff07723e */ /* 0x001fc600048070ff */
[----:B------:R-:W-:Y:S01]  /*da70*/  @!P5 STG.E.U8 desc[UR16][R30.64+0x40], R13 ;  /* 0x0000400d1e00d986 */ /* 0x000fe2000c101110 */
[C---:B------:R-:W-:Y:S02]  /*da80*/  ISETP.LT.OR P2, PT, R41.reuse, 0x4a, !P1 ;  /* 0x0000004a2900780c */ /* 0x040fe40004f41670 */
[----:B-1----:R-:W-:Y:S01]  /*da90*/  F2FP.SATFINITE.E4M3.F32.PACK_AB_MERGE_C R5, RZ, R2, RZ ;  /* 0x00000002ff05723e */ /* 0x002fe200048070ff */
[----:B------:R0:W-:Y:S01]  /*daa0*/  @!P6 STG.E.U8 desc[UR16][R30.64+0x41], R7 ;  /* 0x000041071e00e986 */ /* 0x0001e2000c101110 */
[C---:B------:R-:W-:Y:S02]  /*dab0*/  ISETP.LT.OR P5, PT, R41.reuse, 0x49, !P0 ;  /* 0x000000492900780c */ /* 0x040fe400047a1670 */
[C---:B------:R-:W-:Y:S01]  /*dac0*/  ISETP.LT.OR P6, PT, R41.reuse, 0x4a, !P0 ;  /* 0x0000004a2900780c */ /* 0x040fe200047c1670 */
[----:B------:R1:W-:Y:S01]  /*dad0*/  @!P3 STG.E.U8 desc[UR16][R28.64+0x48], R5 ;  /* 0x000048051c00b986 */ /* 0x0003e2000c101110 */
[----:B------:R-:W-:Y:S02]  /*dae0*/  ISETP.LT.OR P3, PT, R41, 0x51, !P1 ;  /* 0x000000512900780c */ /* 0x000fe40004f61670 */
[----:B------:R-:W-:-:S02]  /*daf0*/  F2FP.SATFINITE.E4M3.F32.PACK_AB_MERGE_C R9, RZ, R3, RZ ;  /* 0x00000003ff09723e */ /* 0x000fc400048070ff */
[----:B------:R-:W-:-:S03]  /*db00*/  F2FP.SATFINITE.E4M3.F32.PACK_AB_MERGE_C R11, RZ, R4, RZ ;  /* 0x00000004ff0b723e */ /* 0x000fc600048070ff */
[----:B------:R1:W-:Y:S04]  /*db10*/  @!P2 STG.E.U8 desc[UR16][R28.64+0x49], R9 ;  /* 0x000049091c00a986 */ /* 0x0003e8000c101110 */
[----:B------:R-:W-:Y:S01]  /*db20*/  @!P5 STG.E.U8 desc[UR16][R30.64+0x48], R11 ;  /* 0x0000480b1e00d986 */ /* 0x000fe2000c101110 */
[----:B------:R-:W-:-:S03]  /*db30*/  FMUL R0, R221, UR20 ;  /* 0x00000014dd007c20 */ /* 0x000fc60008400000 */
[----:B------:R-:W4:Y:S02]  /*db40*/  LDL.LU R221, [R1+0x34] ;  /* 0x0000340001dd7983 */ /* 0x000f240000300800 */
[----:B0-----:R-:W-:-:S05]  /*db50*/  F2FP.SATFINITE.E4M3.F32.PACK_AB_MERGE_C R7, RZ, R0, RZ ;  /* 0x00000000ff07723e */ /* 0x001fca00048070ff */
[----:B------:R-:W-:Y:S01]  /*db60*/  @!P6 STG.E.U8 desc[UR16][R30.64+0x49], R7 ;  /* 0x000049071e00e986 */ /* 0x000fe2000c101110 */
[----:B--2---:R-:W-:-:S03]  /*db70*/  FMUL R2, R220, UR20 ;  /* 0x00000014dc027c20 */ /* 0x004fc60008400000 */
[----:B------:R-:W2:Y:S02]  /*db80*/  LDL.LU R220, [R1+0x38] ;  /* 0x0000380001dc7983 */ /* 0x000ea40000300800 */
[----:B-1----:R-:W-:-:S05]  /*db90*/  F2FP.SATFINITE.E4M3.F32.PACK_AB_MERGE_C R5, RZ, R2, RZ ;  /* 0x00000002ff05723e */ /* 0x002fca00048070ff */
[----:B------:R0:W-:Y:S01]  /*dba0*/  @!P3 STG.E.U8 desc[UR16][R28.64+0x50], R5 ;  /* 0x000050051c00b986 */ /* 0x0001e2000c101110 */
[----:B------:R-:W-:-:S03]  /*dbb0*/  FMUL R3, R222, UR20 ;  /* 0x00000014de037c20 */ /* 0x000fc60008400000 */
[----:B------:R-:W2:Y:S02]  /*dbc0*/  LDL.LU R222, [R1+0x3c] ;  /* 0x00003c0001de7983 */ /* 0x000ea40000300800 */
[----:B------:R-:W-:Y:S01]  /*dbd0*/  F2FP.SATFINITE.E4M3.F32.PACK_AB_MERGE_C R9, RZ, R3, RZ ;  /* 0x00000003ff09723e */ /* 0x000fe200048070ff */
[----:B------:R-:W-:Y:S02]  /*dbe0*/  FMUL R0, R223, UR20 ;  /* 0x00000014df007c20 */ /* 0x000fe40008400000 */
[----:B------:R-:W2:Y:S03]  /*dbf0*/  LDL.LU R223, [R1+0x40] ;  /* 0x0000400001df7983 */ /* 0x000ea60000300800 */
[----:B------:R-:W-:Y:S01]  /*dc00*/  F2FP.SATFINITE.E4M3.F32.PACK_AB_MERGE_C R13, RZ, R0, RZ ;  /* 0x00000000ff0d723e */ /* 0x000fe200048070ff */
[----:B---3--:R-:W-:Y:S02]  /*dc10*/  FMUL R2, R225, UR20 ;  /* 0x00000014e1027c20 */ /* 0x008fe40008400000 */
[----:B------:R-:W3:Y:S01]  /*dc20*/  LDL.LU R225, [R1+0x44] ;  /* 0x0000440001e17983 */ /* 0x000ee20000300800 */
[----:B----4-:R-:W-:-:S03]  /*dc30*/  FMUL R0, R224, UR20 ;  /* 0x00000014e0007c20 */ /* 0x010fc60008400000 */
[----:B------:R-:W4:Y:S01]  /*dc40*/  LDL.LU R224, [R1+0x48] ;  /* 0x0000480001e07983 */ /* 0x000f220000300800 */
[----:B------:R-:W-:Y:S01]  /*dc50*/  FMUL R3, R226, UR20 ;  /* 0x00000014e2037c20 */ /* 0x000fe20008400000 */
[----:B0-----:R-:W-:Y:S02]  /*dc60*/  F2FP.SATFINITE.E4M3.F32.PACK_AB_MERGE_C R5, RZ, R0, RZ ;  /* 0x00000000ff05723e */ /* 0x001fe400048070ff */
[----:B------:R-:W4:Y:S01]  /*dc70*/  LDL.LU R226, [R1+0x4c] ;  /* 0x00004c0001e27983 */ /* 0x000f220000300800 */
[----:B------:R-:W-:-:S03]  /*dc80*/  FMUL R0, R227, UR20 ;  /* 0x00000014e3007c20 */ /* 0x000fc60008400000 */
[----:B------:R-:W4:Y:S01]  /*dc90*/  LDL.LU R227, [R1+0x50] ;  /* 0x0000500001e37983 */ /* 0x000f220000300800 */
[C---:B------:R-:W-:Y:S02]  /*dca0*/  ISETP.LT.OR P2, PT, R41.reuse, 0x52, !P1 ;  /* 0x000000522900780c */ /* 0x040fe40004f41670 */
[C---:B------:R-:W-:Y:S01]  /*dcb0*/  ISETP.LT.OR P6, PT, R41.reuse, 0x52, !P0 ;  /* 0x000000522900780c */ /* 0x040fe200047c1670 */
[----:B------:R-:W4:Y:S01]  /*dcc0*/  LDL.LU R219, [R1+0x54] ;  /* 0x0000540001db7983 */ /* 0x000f220000300800 */
[C---:B------:R-:W-:Y:S02]  /*dcd0*/  ISETP.LT.OR P5, PT, R41.reuse, 0x51, !P0 ;  /* 0x000000512900780c */ /* 0x040fe400047a1670 */
[----:B------:R-:W-:Y:S02]  /*dce0*/  ISETP.LT.OR P3, PT, R41, 0x59, !P1 ;  /* 0x000000592900780c */ /* 0x000fe40004f61670 */
[----:B------:R-:W-:Y:S02]  /*dcf0*/  F2FP.SATFINITE.E4M3.F32.PACK_AB_MERGE_C R7, RZ, R2, RZ ;  /* 0x00000002ff07723e */ /* 0x000fe400048070ff */
[----:B------:R-:W-:-:S03]  /*dd00*/  F2FP.SATFINITE.E4M3.F32.PACK_AB_MERGE_C R11, RZ, R0, RZ ;  /* 0x00000000ff0b723e */ /* 0x000fc600048070ff */
[----:B------:R0:W-:Y:S01]  /*dd10*/  @!P2 STG.E.U8 desc[UR16][R28.64+0x51], R9 ;  /* 0x000051091c00a986 */ /* 0x0001e2000c101110 */
[----:B------:R-:W-:-:S03]  /*dd20*/  ISETP.LT.OR P2, PT, R41, 0x5a, !P1 ;  /* 0x0000005a2900780c */ /* 0x000fc60004f41670 */
[----:B------:R-:W-:Y:S01]  /*dd30*/  @!P6 STG.E.U8 desc[UR16][R30.64+0x51], R7 ;  /* 0x000051071e00e986 */ /* 0x000fe2000c101110 */
[----:B------:R-:W-:-:S03]  /*dd40*/  ISETP.LT.OR P6, PT, R41, 0x5a, !P0 ;  /* 0x0000005a2900780c */ /* 0x000fc600047c1670 */
[----:B------:R-:W-:Y:S01]  /*dd50*/  @!P5 STG.E.U8 desc[UR16][R30.64+0x50], R13 ;  /* 0x0000500d1e00d986 */ /* 0x000fe2000c101110 */
[----:B0-----:R-:W-:-:S03]  /*dd60*/  F2FP.SATFINITE.E4M3.F32.PACK_AB_MERGE_C R9, RZ, R3, RZ ;  /* 0x00000003ff09723e */ /* 0x001fc600048070ff */
[----:B------:R0:W-:Y:S04]  /*dd70*/  @!P3 STG.E.U8 desc[UR16][R28.64+0x58], R5 ;  /* 0x000058051c00b986 */ /* 0x0001e8000c101110 */
[----:B------:R1:W-:Y:S01]  /*dd80*/  @!P2 STG.E.U8 desc[UR16][R28.64+0x59], R9 ;  /* 0x000059091c00a986 */ /* 0x0003e2000c101110 */
[----:B------:R-:W-:-:S03]  /*dd90*/  FMUL R0, R221, UR20 ;  /* 0x00000014dd007c20 */ /* 0x000fc60008400000 */
[----:B------:R-:W4:Y:S02]  /*dda0*/  LDL.LU R221, [R1+0x58] ;  /* 0x0000580001dd7983 */ /* 0x000f240000300800 */
[----:B0-----:R-:W-:-:S05]  /*ddb0*/  F2FP.SATFINITE.E4M3.F32.PACK_AB_MERGE_C R5, RZ, R0, RZ ;  /* 0x00000000ff05723e */ /* 0x001fca00048070ff */
[----:B------:R0:W-:Y:S01]  /*ddc0*/  @!P6 STG.E.U8 desc[UR16][R30.64+0x59], R5 ;  /* 0x000059051e00e986 */ /* 0x0001e2000c101110 */
[----:B--2---:R-:W-:-:S03]  /*ddd0*/  FMUL R2, R220, UR20 ;  /* 0x00000014dc027c20 */ /* 0x004fc60008400000 */
[----:B------:R-:W2:Y:S02]  /*dde0*/  LDL.LU R220, [R1+0x5c] ;  /* 0x00005c0001dc7983 */ /* 0x000ea40000300800 */
[----:B------:R-:W-:Y:S01]  /*ddf0*/  F2FP.SATFINITE.E4M3.F32.PACK_AB_MERGE_C R7, RZ, R2, RZ ;  /* 0x00000002ff07723e */ /* 0x000fe200048070ff */
[----:B------:R-:W-:Y:S02]  /*de00*/  FMUL R3, R222, UR20 ;  /* 0x00000014de037c20 */ /* 0x000fe40008400000 */
[----:B------:R-:W2:Y:S03]  /*de10*/  LDL.LU R222, [R1+0x60] ;  /* 0x0000600001de7983 */ /* 0x000ea60000300800 */
[----:B-1----:R-:W-:Y:S01]  /*de20*/  F2FP.SATFINITE.E4M3.F32.PACK_AB_MERGE_C R9, RZ, R3, RZ ;  /* 0x00000003ff09723e */ /* 0x002fe200048070ff */
[----:B------:R-:W-:Y:S02]  /*de30*/  FMUL R4, R223, UR20 ;  /* 0x00000014df047c20 */ /* 0x000fe40008400000 */
[----:B------:R-:W2:Y:S01]  /*de40*/  LDL.LU R223, [R1+0x64] ;  /* 0x0000640001df7983 */ /* 0x000ea20000300800 */
[----:B---3--:R-:W-:-:S03]  /*de50*/  FMUL R0, R225, UR20 ;  /* 0x00000014e1007c20 */ /* 0x008fc60008400000 */
[----:B------:R-:W3:Y:S01]  /*de60*/  LDL.LU R225, [R1+0x68] ;  /* 0x0000680001e17983 */ /* 0x000ee20000300800 */
[----:B----4-:R-:W-:Y:S01]  /*de70*/  FMUL R2, R224, UR20 ;  /* 0x00000014e0027c20 */ /* 0x010fe20008400000 */
[----:B0-----:R-:W-:Y:S02]  /*de80*/  F2FP.SATFINITE.E4M3.F32.PACK_AB_MERGE_C R5, RZ, R0, RZ ;  /* 0x00000000ff05723e */ /* 0x001fe400048070ff */
[----:B------:R-:W4:Y:S01]  /*de90*/  LDL.LU R224, [R1+0x6c] ;  /* 0x00006c0001e07983 */ /* 0x000f220000300800 */
[----:B------:R-:W-:-:S03]  /*dea0*/  FMUL R3, R226, UR20 ;  /* 0x00000014e2037c20 */ /* 0x000fc60008400000 */
[----:B------:R-:W4:Y:S01]  /*deb0*/  LDL.LU R226, [R1+0x70] ;  /* 0x0000700001e27983 */ /* 0x000f220000300800 */
[----:B------:R-:W-:-:S03]  /*dec0*/  FMUL R0, R227, UR20 ;  /* 0x00000014e3007c20 */ /* 0x000fc60008400000 */
[----:B------:R-:W4:Y:S01]  /*ded0*/  LDL.LU R227, [R1+0x74] ;  /* 0x0000740001e37983 */ /* 0x000f220000300800 */
[C---:B------:R-:W-:Y:S02]  /*dee0*/  ISETP.LT.OR P5, PT, R41.reuse, 0x59, !P0 ;  /* 0x000000592900780c */ /* 0x040fe400047a1670 */
[C---:B------:R-:W-:Y:S02]  /*def0*/  ISETP.LT.OR P2, PT, R41.reuse, 0x62, !P1 ;  /* 0x000000622900780c */ /* 0x040fe40004f41670 */
[C---:B------:R-:W-:Y:S02]  /*df00*/  ISETP.LT.OR P3, PT, R41.reuse, 0x61, !P1 ;  /* 0x000000612900780c */ /* 0x040fe40004f61670 */
[----:B------:R-:W-:-:S07]  /*df10*/  ISETP.LT.OR P6, PT, R41, 0x62, !P0 ;  /* 0x000000622900780c */ /* 0x000fce00047c1670 */
[----:B------:R-:W-:Y:S01]  /*df20*/  @!P5 STG.E.U8 desc[UR16][R30.64+0x58], R11 ;  /* 0x0000580b1e00d986 */ /* 0x000fe2000c101110 */
[----:B------:R-:W-:-:S03]  /*df30*/  ISETP.LT.OR P5, PT, R41, 0x61, !P0 ;  /* 0x000000612900780c */ /* 0x000fc600047a1670 */
[----:B------:R0:W-:Y:S01]  /*df40*/  @!P2 STG.E.U8 desc[UR16][R28.64+0x61], R9 ;  /* 0x000061091c00a986 */ /* 0x0001e2000c101110 */
[----:B------:R-:W-:-:S03]  /*df50*/  ISETP.LT.OR P2, PT, R41, 0x6a, !P1 ;  /* 0x0000006a2900780c */ /* 0x000fc60004f41670 */
[----:B------:R1:W-:Y:S01]  /*df60*/  @!P3 STG.E.U8 desc[UR16][R28.64+0x60], R7 ;  /* 0x000060071c00b986 */ /* 0x0003e2000c101110 */
[----:B------:R-:W-:Y:S02]  /*df70*/  ISETP.LT.OR P3, PT, R41, 0x69, !P1 ;  /* 0x000000692900780c */ /* 0x000fe40004f61670 */
[----:B------:R-:W-:Y:S01]  /*df80*/  F2FP.SATFINITE.E4M3.F32.PACK_AB_MERGE_C R13, RZ, R4, RZ ;  /* 0x00000004ff0d723e */ /* 0x000fe200048070ff */
[----:B------:R1:W-:Y:S01]  /*df90*/  @!P6 STG.E.U8 desc[UR16][R30.64+0x61], R5 ;  /* 0x000061051e00e986 */ /* 0x0003e2000c101110 */
[----:B0-----:R-:W-:-:S03]  /*dfa0*/  F2FP.SATFINITE.E4M3.F32.PACK_AB_MERGE_C R9, RZ, R3, RZ ;  /* 0x00000003ff09723e */ /* 0x001fc600048070ff */
[----:B------:R-:W-:Y:S01]  /*dfb0*/  @!P5 STG.E.U8 desc[UR16][R30.64+0x60], R13 ;  /* 0x0000600d1e00d986 */ /* 0x000fe2000c101110 */
[----:B-1----:R-:W-:-:S03]  /*dfc0*/  F2FP.SATFINITE.E4M3.F32.PACK_AB_MERGE_C R7, RZ, R2, RZ ;  /* 0x00000002ff07723e */ /* 0x002fc600048070ff */
[----:B------:R-:W-:Y:S01]  /*dfd0*/  @!P2 STG.E.U8 desc[UR16][R28.64+0x69], R9 ;  /* 0x000069091c00a986 */ /* 0x000fe2000c101110 */
[C---:B------:R-:W-:Y:S02]  /*dfe0*/  ISETP.LT.OR P5, PT, R41.reuse, 0x69, !P0 ;  /* 0x000000692900780c */ /* 0x040fe400047a1670 */
[C---:B------:R-:W-:Y:S01]  /*dff0*/  ISETP.LT.OR P6, PT, R41.reuse, 0x6a, !P0 ;  /* 0x0000006a2900780c */ /* 0x040fe200047c1670 */
[----:B------:R0:W-:Y:S01]  /*e000*/  @!P3 STG.E.U8 desc[UR16][R28.64+0x68], R7 ;  /* 0x000068071c00b986 */ /* 0x0001e2000c101110 */
[----:B------:R-:W-:Y:S01]  /*e010*/  ISETP.LT.OR P2, PT, R41, 0x72, !P1 ;  /* 0x000000722900780c */ /* 0x000fe20004f41670 */
[----:B------:R-:W-:Y:S01]  /*e020*/  FMUL R2, R219, UR20 ;  /* 0x00000014db027c20 */ /* 0x000fe20008400000 */
[----:B------:R-:W-:Y:S02]  /*e030*/  ISETP.LT.OR P3, PT, R41, 0x71, !P1 ;  /* 0x000000712900780c */ /* 0x000fe40004f61670 */
[----:B------:R-:W-:Y:S02]  /*e040*/  F2FP.SATFINITE.E4M3.F32.PACK_AB_MERGE_C R11, RZ, R0, RZ ;  /* 0x00000000ff0b723e */ /* 0x000fe400048070ff */
[----:B------:R-:W-:-:S03]  /*e050*/  F2FP.SATFINITE.E4M3.F32.PACK_AB_MERGE_C R5, RZ, R2, RZ ;  /* 0x00000002ff05723e */ /* 0x000fc600048070ff */
[----:B------:R-:W-:Y:S01]  /*e060*/  @!P5 STG.E.U8 desc[UR16][R30.64+0x68], R11 ;  /* 0x0000680b1e00d986 */ /* 0x000fe2000c101110 */
[----:B------:R-:W-:-:S03]  /*e070*/  ISETP.LT.OR P5, PT, R41, 0x71, !P0 ;  /* 0x000000712900780c */ /* 0x000fc600047a1670 */
[----:B------:R-:W-:Y:S01]  /*e080*/  @!P6 STG.E.U8 desc[UR16][R30.64+0x69], R5 ;  /* 0x000069051e00e986 */ /* 0x000fe2000c101110 */
[----:B------:R-:W-:Y:S01]  /*e090*/  ISETP.LT.OR P6, PT, R41, 0x72, !P0 ;  /* 0x000000722900780c */ /* 0x000fe200047c1670 */
[----:B------:R-:W-:-:S05]  /*e0a0*/  FMUL R0, R221, UR20 ;  /* 0x00000014dd007c20 */ /* 0x000fca0008400000 */
[----:B0-----:R-:W-:-:S05]  /*e0b0*/  F2FP.SATFINITE.E4M3.F32.PACK_AB_MERGE_C R7, RZ, R0, RZ ;  /* 0x00000000ff07723e */ /* 0x001fca00048070ff */
[----:B------:R0:W-:Y:S01]  /*e0c0*/  @!P3 STG.E.U8 desc[UR16][R28.64+0x70], R7 ;  /* 0x000070071c00b986 */ /* 0x0001e2000c101110 */
[C---:B------:R-:W-:Y:S02]  /*e0d0*/  ISETP.LT.OR P3, PT, R41.reuse, 0x79, !P0 ;  /* 0x000000792900780c */ /* 0x040fe40004761670 */
[----:B------:R-:W-:Y:S01]  /*e0e0*/  ISETP.LT.OR P0, PT, R41, 0x7a, !P0 ;  /* 0x0000007a2900780c */ /* 0x000fe20004701670 */
[----:B--2---:R-:W-:-:S05]  /*e0f0*/  FMUL R3, R220, UR20 ;  /* 0x00000014dc037c20 */ /* 0x004fca0008400000 */
[----:B------:R-:W-:-:S05]  /*e100*/  F2FP.SATFINITE.E4M3.F32.PACK_AB_MERGE_C R9, RZ, R3, RZ ;  /* 0x00000003ff09723e */ /* 0x000fca00048070ff */
[----:B------:R1:W-:Y:S01]  /*e110*/  @!P2 STG.E.U8 desc[UR16][R28.64+0x71], R9 ;  /* 0x000071091c00a986 */ /* 0x0003e2000c101110 */
[C---:B------:R-:W-:Y:S02]  /*e120*/  ISETP.LT.OR P2, PT, R41.reuse, 0x79, !P1 ;  /* 0x000000792900780c */ /* 0x040fe40004f41670 */
[----:B------:R-:W-:Y:S01]  /*e130*/  ISETP.LT.OR P1, PT, R41, 0x7a, !P1 ;  /* 0x0000007a2900780c */ /* 0x000fe20004f21670 */
[----:B------:R-:W-:-:S05]  /*e140*/  FMUL R0, R222, UR20 ;  /* 0x00000014de007c20 */ /* 0x000fca0008400000 */
[----:B------:R-:W-:-:S05]  /*e150*/  F2FP.SATFINITE.E4M3.F32.PACK_AB_MERGE_C R13, RZ, R0, RZ ;  /* 0x00000000ff0d723e */ /* 0x000fca00048070ff */
[----:B------:R2:W-:Y:S01]  /*e160*/  @!P5 STG.E.U8 desc[UR16][R30.64+0x70], R13 ;  /* 0x0000700d1e00d986 */ /* 0x0005e2000c101110 */
[----:B------:R-:W-:Y:S01]  /*e170*/  FMUL R0, R223, UR20 ;  /* 0x00000014df007c20 */ /* 0x000fe20008400000 */
[----:B---3--:R-:W-:Y:S01]  /*e180*/  FMUL R2, R225, UR20 ;  /* 0x00000014e1027c20 */ /* 0x008fe20008400000 */
[----:B----4-:R-:W-:-:S03]  /*e190*/  FMUL R3, R224, UR20 ;  /* 0x00000014e0037c20 */ /* 0x010fc60008400000 */
[----:B0-----:R-:W-:Y:S01]  /*e1a0*/  F2FP.SATFINITE.E4M3.F32.PACK_AB_MERGE_C R7, RZ, R0, RZ ;  /* 0x00000000ff07723e */ /* 0x001fe200048070ff */
[----:B------:R-:W-:Y:S01]  /*e1b0*/  FMUL R4, R226, UR20 ;  /* 0x00000014e2047c20 */ /* 0x000fe20008400000 */
[----:B------:R-:W-:Y:S01]  /*e1c0*/  FMUL R5, R227, UR20 ;  /* 0x00000014e3057c20 */ /* 0x000fe20008400000 */
[----:B-1----:R-:W-:Y:S02]  /*e1d0*/  F2FP.SATFINITE.E4M3.F32.PACK_AB_MERGE_C R9, RZ, R2, RZ ;  /* 0x00000002ff09723e */ /* 0x002fe400048070ff */
[----:B------:R-:W-:Y:S02]  /*e1e0*/  F2FP.SATFINITE.E4M3.F32.PACK_AB_MERGE_C R3, RZ, R3, RZ ;  /* 0x00000003ff03723e */ /* 0x000fe400048070ff */
[----:B------:R-:W-:Y:S02]  /*e1f0*/  F2FP.SATFINITE.E4M3.F32.PACK_AB_MERGE_C R11, RZ, R4, RZ ;  /* 0x00000004ff0b723e */ /* 0x000fe400048070ff */
[----:B------:R-:W-:Y:S01]  /*e200*/  F2FP.SATFINITE.E4M3.F32.PACK_AB_MERGE_C R5, RZ, R5, RZ ;  /* 0x00000005ff05723e */ /* 0x000fe200048070ff */
[----:B------:R2:W-:Y:S04]  /*e210*/  @!P6 STG.E.U8 desc[UR16][R30.64+0x71], R7 ;  /* 0x000071071e00e986 */ /* 0x0005e8000c101110 */
[----:B------:R2:W-:Y:S04]  /*e220*/  @!P2 STG.E.U8 desc[UR16][R28.64+0x78], R9 ;  /* 0x000078091c00a986 */ /* 0x0005e8000c101110 */
[----:B------:R2:W-:Y:S04]  /*e230*/  @!P1 STG.E.U8 desc[UR16][R28.64+0x79], R3 ;  /* 0x000079031c009986 */ /* 0x0005e8000c101110 */
[----:B------:R2:W-:Y:S04]  /*e240*/  @!P3 STG.E.U8 desc[UR16][R30.64+0x78], R11 ;  /* 0x0000780b1e00b986 */ /* 0x0005e8000c101110 */
[----:B------:R2:W-:Y:S02]  /*e250*/  @!P0 STG.E.U8 desc[UR16][R30.64+0x79], R5 ;  /* 0x000079051e008986 */ /* 0x0005e4000c101110 */
.L_x_289:
[----:B------:R-:W-:Y:S05]  /*e260*/  BSYNC B0 ;  /* 0x0000000000007941 */ /* 0x000fea0003800000 */
.L_x_31:
[----:B0-2---:R-:W2:Y:S04]  /*e270*/  LDL.LU R3, [R1+0x78] ;  /* 0x0000780001037983 */ /* 0x005ea80000300800 */
[----:B-----5:R-:W2:Y:S01]  /*e280*/  LDL.LU R2, [R1+0x7c] ;  /* 0x00007c0001027983 */ /* 0x020ea20000300800 */
[----:B------:R-:W-:Y:S01]  /*e290*/  ULDC UR6, c[0x0][0xc] ;  /* 0x0000030000067ab9 */ /* 0x000fe20000000800 */
[----:B------:R-:W-:Y:S01]  /*e2a0*/  ULDC UR7, c[0x0][0x10] ;  /* 0x0000040000077ab9 */ /* 0x000fe20000000800 */
[----:B------:R-:W2:Y:S01]  /*e2b0*/  LDC R5, c[0x0][0x14] ;  /* 0x00000500ff057b82 */ /* 0x000ea20000000800 */
[----:B------:R-:W-:Y:S01]  /*e2c0*/  UIMAD.WIDE.U32 UR6, UR6, UR7, URZ ;  /* 0x00000007060672a5 */ /* 0x000fe2000f8e003f */
[----:B------:R-:W-:Y:S01]  /*e2d0*/  PRMT R0, RZ, 0x7610, R0 ;  /* 0x00007610ff007816 */ /* 0x000fe20000000000 */
[----:B------:R-:W-:-:S04]  /*e2e0*/  UMOV UR22, 0xffffffff ;  /* 0xffffffff00167882 */ /* 0x000fc80000000000 */
[----:B--2---:R-:W-:-:S04]  /*e2f0*/  IMAD.WIDE.U32 R2, R5, UR6, R2 ;  /* 0x0000000605027c25 */ /* 0x004fc8000f8e0002 */
[----:B------:R-:W-:Y:S01]  /*e300*/  IMAD R5, R5, UR7, RZ ;  /* 0x0000000705057c24 */ /* 0x000fe2000f8e02ff */
[----:B------:R-:W-:Y:S01]  /*e310*/  ULDC.64 UR6, c[0x0][0x650] ;  /* 0x0001940000067ab9 */ /* 0x000fe20000000a00 */
[----:B------:R-:W-:Y:S01]  /*e320*/  IMAD.MOV.U32 R19, RZ, RZ, R2 ;  /* 0x000000ffff137224 */ /* 0x000fe200078e0002 */
[----:B------:R-:W-:Y:S01]  /*e330*/  ISETP.GE.U32.AND P0, PT, R2, UR6, PT ;  /* 0x0000000602007c0c */ /* 0x000fe2000bf06070 */
[----:B------:R-:W-:Y:S02]  /*e340*/  IMAD.IADD R22, R3, 0x1, R5 ;  /* 0x0000000103167824 */ /* 0x000fe400078e0205 */
[----:B------:R-:W-:-:S03]  /*e350*/  IMAD.MOV.U32 R2, RZ, RZ, -0x1 ;  /* 0xffffffffff027424 */ /* 0x000fc600078e00ff */
[----:B------:R0:W-:Y:S01]  /*e360*/  STL [R1+0x78], R22 ;  /* 0x0000781601007387 */ /* 0x0001e20000100800 */
[----:B------:R-:W-:-:S03]  /*e370*/  ISETP.GE.U32.AND.EX P0, PT, R22, UR7, PT, P0 ;  /* 0x0000000716007c0c */ /* 0x000fc6000bf06100 */
[----:B------:R0:W-:Y:S04]  /*e380*/  STL [R1+0x7c], R19 ;  /* 0x00007c1301007387 */ /* 0x0001e80000100800 */
[----:B------:R0:W-:Y:S06]  /*e390*/  STL [R1+0x80], R2 ;  /* 0x0000800201007387 */ /* 0x0001ec0000100800 */
[----:B------:R-:W-:Y:S05]  /*e3a0*/  @P0 BRA `(.L_x_290) ;  /* 0x00000004006c0947 */ /* 0x000fea0003800000 */
[----:B------:R-:W2:Y:S01]  /*e3b0*/  S2R R14, SR_CTAID.X ;  /* 0x00000000000e7919 */ /* 0x000ea20000002500 */
[----:B------:R-:W5:Y:S01]  /*e3c0*/  LDC.64 R8, c[0x0][0x628] ;  /* 0x00018a00ff087b82 */ /* 0x000f620000000a00 */
[----:B------:R-:W-:Y:S01]  /*e3d0*/  ULDC UR6, c[0x0][0x150] ;  /* 0x0000540000067ab9 */ /* 0x000fe20000000800 */
[----:B------:R-:W-:Y:S01]  /*e3e0*/  IMAD.MOV.U32 R6, RZ, RZ, R19 ;  /* 0x000000ffff067224 */ /* 0x000fe200078e0013 */
[----:B------:R-:W0:Y:S01]  /*e3f0*/  S2R R16, SR_CTAID.Y ;  /* 0x0000000000107919 */ /* 0x000e220000002600 */
[----:B------:R-:W-:-:S04]  /*e400*/  IMAD.MOV.U32 R7, RZ, RZ, R22 ;  /* 0x000000ffff077224 */ /* 0x000fc800078e0016 */
[----:B------:R-:W0:Y:S08]  /*e410*/  LDC R17, c[0x0][0x144] ;  /* 0x00005100ff117b82 */ /* 0x000e300000000800 */
[----:B------:R-:W0:Y:S08]  /*e420*/  LDC R10, c[0x0][0x630] ;  /* 0x00018c00ff0a7b82 */ /* 0x000e300000000800 */
[----:B------:R-:W0:Y:S01]  /*e430*/  LDC.64 R12, c[0x0][0x620] ;  /* 0x00018800ff0c7b82 */ /* 0x000e220000000a00 */
[----:B-----5:R-:W-:-:S04]  /*e440*/  ISETP.NE.U32.AND P0, PT, R8, RZ, PT ;  /* 0x000000ff0800720c */ /* 0x020fc80003f05070 */
[----:B------:R-:W-:Y:S02]  /*e450*/  ISETP.NE.AND.EX P0, PT, R9, RZ, PT, P0 ;  /* 0x000000ff0900720c */ /* 0x000fe40003f05300 */
[----:B--2---:R-:W-:-:S05]  /*e460*/  I2FP.F32.U32 R0, R14 ;  /* 0x0000000e00007245 */ /* 0x004fca0000201000 */
[----:B------:R-:W-:-:S04]  /*e470*/  FMUL R0, R0, UR6 ;  /* 0x0000000600007c20 */ /* 0x000fc80008400000 */
[----:B------:R2:W0:Y:S02]  /*e480*/  F2I.U32.TRUNC.NTZ R15, R0 ;  /* 0x00000000000f7305 */ /* 0x000424000020f000 */
[----:B------:R-:W-:Y:S05]  /*e490*/  @!P0 BRA `(.L_x_291) ;  /* 0x0000000000288947 */ /* 0x000fea0003800000 */
[----:B--2---:R-:W2:Y:S02]  /*e4a0*/  LDC R0, c[0x0][0x634] ;  /* 0x00018d00ff007b82 */ /* 0x004ea40000000800 */
[----:B--2---:R-:W-:-:S05]  /*e4b0*/  IADD3 R7, P0, R19, R0, RZ ;  /* 0x0000000013077210 */ /* 0x004fca0007f1e0ff */
[----:B------:R-:W-:-:S04]  /*e4c0*/  IMAD.X R11, RZ, RZ, R22, P0 ;  /* 0x000000ffff0b7224 */ /* 0x000fc800000e0616 */
[----:B0-----:R-:W-:-:S04]  /*e4d0*/  IMAD.WIDE.U32 R2, R11, R8, RZ ;  /* 0x000000080b027225 */ /* 0x001fc800078e00ff */
[----:B------:R-:W-:-:S04]  /*e4e0*/  IMAD.WIDE.U32 R4, P0, R7, R9, R2 ;  /* 0x0000000907047225 */ /* 0x000fc80007800002 */
[----:B------:R-:W-:-:S04]  /*e4f0*/  IMAD.WIDE.U32 R2, R7, R8, RZ ;  /* 0x0000000807027225 */ /* 0x000fc800078e00ff */
[----:B------:R-:W-:Y:S01]  /*e500*/  IMAD.X R7, RZ, RZ, RZ, P0 ;  /* 0x000000ffff077224 */ /* 0x000fe200000e06ff */
[----:B------:R-:W-:Y:S01]  /*e510*/  IADD3 RZ, P0, R3, R4, RZ ;  /* 0x0000000403ff7210 */ /* 0x000fe20007f1e0ff */
[----:B------:R-:W-:-:S04]  /*e520*/  IMAD.MOV.U32 R6, RZ, RZ, R5 ;  /* 0x000000ffff067224 */ /* 0x000fc800078e0005 */
[----:B------:R-:W-:-:S08]  /*e530*/  IMAD.WIDE.U32.X R6, R11, R9, R6, P0 ;  /* 0x000000090b067225 */ /* 0x000fd000000e0406 */
.L_x_291:
[-CC-:B01----:R-:W-:Y:S01]  /*e540*/  SHF.R.U64 R24, R6, R10.reuse, R7.reuse ;  /* 0x0000000a06187219 */ /* 0x183fe20000001207 */
[----:B------:R-:W0:Y:S01]  /*e550*/  LDC.64 R20, c[0x0][0x640] ;  /* 0x00019000ff147b82 */ /* 0x000e220000000a00 */
[----:B--2---:R-:W-:Y:S01]  /*e560*/  SHF.R.U32.HI R0, RZ, R10, R7 ;  /* 0x0000000aff007219 */ /* 0x004fe20000011607 */
[----:B------:R-:W-:Y:S01]  /*e570*/  IMAD.MOV.U32 R2, RZ, RZ, R19 ;  /* 0x000000ffff027224 */ /* 0x000fe200078e0013 */
[----:B------:R-:W-:Y:S01]  /*e580*/  IADD3 R5, P0, RZ, -R24, RZ ;  /* 0x80000018ff057210 */ /* 0x000fe20007f1e0ff */
[----:B------:R-:W-:Y:S01]  /*e590*/  IMAD.MOV R15, RZ, RZ, -R15 ;  /* 0x000000ffff0f7224 */ /* 0x000fe200078e0a0f */
[----:B------:R-:W-:Y:S01]  /*e5a0*/  ULDC UR6, c[0x0][0x154] ;  /* 0x0000550000067ab9 */ /* 0x000fe20000000800 */
[----:B------:R-:W-:Y:S02]  /*e5b0*/  IMAD.MOV.U32 R7, RZ, RZ, 0x1 ;  /* 0x00000001ff077424 */ /* 0x000fe400078e00ff */
[----:B------:R-:W1:Y:S01]  /*e5c0*/  LDC R4, c[0x0][0x618] ;  /* 0x00018600ff047b82 */ /* 0x000e620000000800 */
[----:B------:R-:W-:-:S02]  /*e5d0*/  IMAD.X R3, RZ, RZ, ~R0, P0 ;  /* 0x000000ffff037224 */ /* 0x000fc400000e0e00 */
[----:B------:R-:W-:Y:S02]  /*e5e0*/  IMAD R15, R17, R15, R14 ;  /* 0x0000000f110f7224 */ /* 0x000fe400078e020e */
[-C--:B------:R-:W-:Y:S02]  /*e5f0*/  IMAD R0, R3, R12.reuse, RZ ;  /* 0x0000000c03007224 */ /* 0x080fe400078e02ff */
[----:B------:R-:W-:Y:S01]  /*e600*/  IMAD.MOV.U32 R3, RZ, RZ, R22 ;  /* 0x000000ffff037224 */ /* 0x000fe200078e0016 */
[----:B------:R-:W2:Y:S01]  /*e610*/  LDC R6, c[0x0][0x608] ;  /* 0x00018200ff067b82 */ /* 0x000ea20000000800 */
[----:B------:R-:W-:-:S04]  /*e620*/  IMAD.WIDE.U32 R2, R5, R12, R2 ;  /* 0x0000000c05027225 */ /* 0x000fc800078e0002 */
[----:B------:R-:W-:-:S03]  /*e630*/  IMAD R5, R5, R13, R0 ;  /* 0x0000000d05057224 */ /* 0x000fc600078e0200 */
[----:B------:R-:W5:Y:S01]  /*e640*/  LDC R18, c[0x0][0x658] ;  /* 0x00019600ff127b82 */ /* 0x000f620000000800 */
[----:B------:R-:W-:Y:S01]  /*e650*/  I2FP.F32.U32 R0, R16 ;  /* 0x0000001000007245 */ /* 0x000fe20000201000 */
[----:B------:R-:W-:Y:S01]  /*e660*/  IMAD.IADD R3, R3, 0x1, R5 ;  /* 0x0000000103037824 */ /* 0x000fe200078e0205 */
[----:B0-----:R-:W-:Y:S01]  /*e670*/  ISETP.NE.U32.AND P0, PT, R20, RZ, PT ;  /* 0x000000ff1400720c */ /* 0x001fe20003f05070 */
[----:B------:R-:W-:Y:S02]  /*e680*/  IMAD.MOV.U32 R5, RZ, RZ, -0x1 ;  /* 0xffffffffff057424 */ /* 0x000fe400078e00ff */
[----:B------:R-:W-:Y:S02]  /*e690*/  FMUL R0, R0, UR6 ;  /* 0x0000000600007c20 */ /* 0x000fe40008400000 */
[----:B------:R-:W0:Y:S01]  /*e6a0*/  LDC R13, c[0x0][0x148] ;  /* 0x00005200ff0d7b82 */ /* 0x000e220000000800 */
[----:B-1----:R-:W-:Y:S01]  /*e6b0*/  SHF.R.U64 R10, R2, R4, R3 ;  /* 0x00000004020a7219 */ /* 0x002fe20000001203 */
[----:B------:R1:W0:Y:S01]  /*e6c0*/  F2I.U32.TRUNC.NTZ R12, R0 ;  /* 0x00000000000c7305 */ /* 0x000222000020f000 */
[----:B------:R-:W-:-:S02]  /*e6d0*/  ISETP.NE.AND.EX P0, PT, R21, RZ, PT, P0 ;  /* 0x000000ff1500720c */ /* 0x000fc40003f05300 */
[----:B------:R-:W-:-:S03]  /*e6e0*/  SHF.R.U32.HI R3, RZ, R4, R3 ;  /* 0x00000004ff037219 */ /* 0x000fc60000011603 */
[----:B------:R-:W0:Y:S01]  /*e6f0*/  LDC R14, c[0x0][0x600] ;  /* 0x00018000ff0e7b82 */ /* 0x000e220000000800 */
[-CC-:B--2---:R-:W-:Y:S02]  /*e700*/  SHF.R.U64 R8, R10, R6.reuse, R3.reuse ;  /* 0x000000060a087219 */ /* 0x184fe40000001203 */
[----:B------:R-:W-:-:S05]  /*e710*/  SHF.R.U32.HI R3, RZ, R6, R3 ;  /* 0x00000006ff037219 */ /* 0x000fca0000011603 */
[----:B------:R-:W2:Y:S01]  /*e720*/  LDC R19, c[0x0][0x648] ;  /* 0x00019200ff137b82 */ /* 0x000ea20000000800 */
[-CC-:B-----5:R-:W-:Y:S02]  /*e730*/  SHF.R.U64 R11, R8, R18.reuse, R3.reuse ;  /* 0x00000012080b7219 */ /* 0x1a0fe40000001203 */
[-C--:B------:R-:W-:Y:S02]  /*e740*/  SHF.L.U32 R5, R5, R18.reuse, RZ ;  /* 0x0000001205057219 */ /* 0x080fe400000006ff */
[-C--:B------:R-:W-:Y:S01]  /*e750*/  SHF.R.U32.HI R3, RZ, R18.reuse, R3 ;  /* 0x00000012ff037219 */ /* 0x080fe20000011603 */
[----:B------:R-:W-:Y:S01]  /*e760*/  IMAD.MOV.U32 R2, RZ, RZ, R11 ;  /* 0x000000ffff027224 */ /* 0x000fe200078e000b */
[----:B------:R-:W-:Y:S01]  /*e770*/  SHF.L.U32 R40, R7, R18, RZ ;  /* 0x0000001207287219 */ /* 0x000fe200000006ff */
[----:B------:R-:W0:Y:S01]  /*e780*/  LDC R22, c[0x0][0x638] ;  /* 0x00018e00ff167b82 */ /* 0x000e220000000800 */
[----:B------:R-:W-:-:S07]  /*e790*/  LOP3.LUT R17, RZ, R5, RZ, 0x33, !PT ;  /* 0x00000005ff117212 */ /* 0x000fce00078e33ff */
[----:B------:R-:W0:Y:S01]  /*e7a0*/  LDC R23, c[0x0][0x610] ;  /* 0x00018400ff177b82 */ /* 0x000e220000000800 */
[----:B-1----:R-:W-:Y:S05]  /*e7b0*/  @!P0 BRA `(.L_x_292) ;  /* 0x0000000000288947 */ /* 0x002fea0003800000 */
        /* <DEDUP_REMOVED lines=10> */
.L_x_292:
[----:B--2---:R-:W-:Y:S01]  /*e860*/  SHF.R.U64 R0, R2, R19, R3 ;  /* 0x0000001302007219 */ /* 0x004fe20000001203 */
[----:B0-----:R-:W-:Y:S01]  /*e870*/  VIADD R3, R14, 0xffffffff ;  /* 0xffffffff0e037836 */ /* 0x001fe20000000000 */
[----:B------:R-:W-:Y:S01]  /*e880*/  LOP3.LUT R5, R8, R17, RZ, 0xc0, !PT ;  /* 0x0000001108057212 */ /* 0x000fe200078ec0ff */
[----:B------:R-:W-:Y:S01]  /*e890*/  IMAD.MOV R12, RZ, RZ, -R12 ;  /* 0x000000ffff0c7224 */ /* 0x000fe200078e0a0c */
[----:B------:R-:W-:Y:S01]  /*e8a0*/  R2UR UR22, R24 ;  /* 0x00000000181672ca */ /* 0x000fe200000e0000 */
[----:B------:R-:W-:Y:S01]  /*e8b0*/  IMAD.MOV R2, RZ, RZ, -R0 ;  /* 0x000000ffff027224 */ /* 0x000fe200078e0a00 */
[----:B------:R-:W-:Y:S01]  /*e8c0*/  LOP3.LUT R3, R10, R3, RZ, 0xc0, !PT ;  /* 0x000000030a037212 */ /* 0x000fe200078ec0ff */
[----:B------:R-:W-:Y:S02]  /*e8d0*/  IMAD R40, R40, R0, R5 ;  /* 0x0000000028287224 */ /* 0x000fe400078e0205 */
[----:B------:R-:W-:Y:S02]  /*e8e0*/  @P4 IMAD R15, R13, R12, R16 ;  /* 0x0000000c0d0f4224 */ /* 0x000fe400078e0210 */
[----:B------:R-:W-:-:S02]  /*e8f0*/  IMAD R0, R2, R22, R11 ;  /* 0x0000001602007224 */ /* 0x000fc400078e020b */
[----:B------:R-:W-:Y:S02]  /*e900*/  IMAD R40, R40, R23, R15 ;  /* 0x0000001728287224 */ /* 0x000fe400078e020f */
[----:B------:R-:W-:Y:S02]  /*e910*/  IMAD R3, R0, R14, R3 ;  /* 0x0000000e00037224 */ /* 0x000fe400078e0203 */
[----:B------:R-:W-:-:S03]  /*e920*/  IMAD.MOV.U32 R0, RZ, RZ, 0x1 ;  /* 0x00000001ff007424 */ /* 0x000fc600078e00ff */
[----:B------:R-:W-:Y:S02]  /*e930*/  SEL R2, R3, R40, !P4 ;  /* 0x0000002803027207 */ /* 0x000fe40006000000 */
[----:B------:R-:W-:-:S03]  /*e940*/  SEL R40, R40, R3, !P4 ;  /* 0x0000000328287207 */ /* 0x000fc60006000000 */
[----:B------:R2:W-:Y:S04]  /*e950*/  STL [R1+0x80], R2 ;  /* 0x0000800201007387 */ /* 0x0005e80000100800 */
.L_x_290:
[----:B------:R0:W-:Y:S01]  /*e960*/  STL [R1+0x84], R40 ;  /* 0x0000842801007387 */ /* 0x0001e20000100800 */
[----:B------:R-:W-:-:S13]  /*e970*/  LOP3.LUT P0, RZ, R0, 0xff, RZ, 0xc0, !PT ;  /* 0x000000ff00ff7812 */ /* 0x000fda000780c0ff */
[----:B0-----:R-:W-:Y:S05]  /*e980*/  @P0 BRA `(.L_x_293) ;  /* 0xffffff24009c0947 */ /* 0x001fea000383ffff */
[----:B------:R-:W-:Y:S05]  /*e990*/  EXIT ;  /* 0x000000000000794d */ /* 0x000fea0003800000 */
.L_x_3:
[----:B------:R-:W2:Y:S01]  /*e9a0*/  LDL R16, [R1+0x7c] ;  /* 0x00007c0001107983 */ /* 0x000ea20000100800 */
[----:B------:R-:W-:-:S03]  /*e9b0*/  ULDC.64 UR4, c[0x0][0x650] ;  /* 0x0001940000047ab9 */ /* 0x000fc60000000a00 */
[----:B------:R-:W3:Y:S01]  /*e9c0*/  LDL R17, [R1+0x78] ;  /* 0x0000780001117983 */ /* 0x000ee20000100800 */
[----:B------:R-:W-:Y:S01]  /*e9d0*/  PRMT R4, RZ, 0x7610, R4 ;  /* 0x00007610ff047816 */ /* 0x000fe20000000004 */
[----:B------:R-:W-:Y:S02]  /*e9e0*/  IMAD.MOV.U32 R5, RZ, RZ, -0x1 ;  /* 0xffffffffff057424 */ /* 0x000fe400078e00ff */
[----:B------:R-:W-:Y:S02]  /*e9f0*/  IMAD.MOV.U32 R6, RZ, RZ, -0x1 ;  /* 0xffffffffff067424 */ /* 0x000fe400078e00ff */
[----:B------:R-:W-:Y:S01]  /*ea00*/  IMAD.MOV.U32 R11, RZ, RZ, -0x1 ;  /* 0xffffffffff0b7424 */ /* 0x000fe200078e00ff */
[----:B--2---:R-:W-:-:S04]  /*ea10*/  ISETP.GE.U32.AND P0, PT, R16, UR4, PT ;  /* 0x0000000410007c0c */ /* 0x004fc8000bf06070 */
[----:B---3--:R-:W-:-:S13]  /*ea20*/  ISETP.GE.U32.AND.EX P0, PT, R17, UR5, PT, P0 ;  /* 0x0000000511007c0c */ /* 0x008fda000bf06100 */
[----:B------:R-:W-:Y:S05]  /*ea30*/  @P0 BRA `(.L_x_294) ;  /* 0x00000004005c0947 */ /* 0x000fea0003800000 */
        /* <DEDUP_REMOVED lines=18> */
.L_x_295:
[-CC-:B------:R-:W-:Y:S01]  /*eb60*/  SHF.R.U64 R11, R8, R12.reuse, R9.reuse ;  /* 0x0000000c080b7219 */ /* 0x180fe20000001209 */
[----:B------:R-:W0:Y:S01]  /*eb70*/  LDC.64 R20, c[0x0][0x640] ;  /* 0x00019000ff147b82 */ /* 0x000e220000000a00 */
[----:B------:R-:W-:Y:S01]  /*eb80*/  SHF.R.U32.HI R3, RZ, R12, R9 ;  /* 0x0000000cff037219 */ /* 0x000fe20000011609 */
[----:B------:R-:W-:Y:S01]  /*eb90*/  ULDC UR4, c[0x0][0x150] ;  /* 0x0000540000047ab9 */ /* 0x000fe20000000800 */
[----:B------:R-:W-:Y:S01]  /*eba0*/  IADD3 R7, P0, RZ, -R11, RZ ;  /* 0x8000000bff077210 */ /* 0x000fe20007f1e0ff */
[----:B------:R-:W-:Y:S01]  /*ebb0*/  IMAD.MOV.U32 R4, RZ, RZ, R16 ;  /* 0x000000ffff047224 */ /* 0x000fe200078e0010 */
[----:B------:R-:W-:Y:S01]  /*ebc0*/  I2FP.F32.U32 R6, R2 ;  /* 0x0000000200067245 */ /* 0x000fe20000201000 */
[----:B------:R-:W-:Y:S02]  /*ebd0*/  IMAD.MOV.U32 R5, RZ, RZ, R17 ;  /* 0x000000ffff057224 */ /* 0x000fe400078e0011 */
[----:B------:R-:W1:Y:S01]  /*ebe0*/  LDC R10, c[0x0][0x618] ;  /* 0x00018600ff0a7b82 */ /* 0x000e620000000800 */
[----:B------:R-:W-:-:S02]  /*ebf0*/  IMAD.X R3, RZ, RZ, ~R3, P0 ;  /* 0x000000ffff037224 */ /* 0x000fc400000e0e03 */
[----:B------:R-:W-:Y:S01]  /*ec00*/  FMUL R9, R6, UR4 ;  /* 0x0000000406097c20 */ /* 0x000fe20008400000 */
[----:B------:R-:W-:Y:S01]  /*ec10*/  IMAD.WIDE.U32 R4, R7, R14, R4 ;  /* 0x0000000e07047225 */ /* 0x000fe200078e0004 */
[----:B------:R-:W-:-:S03]  /*ec20*/  ULDC UR4, c[0x0][0x154] ;  /* 0x0000550000047ab9 */ /* 0x000fc60000000800 */
[----:B------:R-:W-:Y:S01]  /*ec30*/  IMAD R6, R3, R14, RZ ;  /* 0x0000000e03067224 */ /* 0x000fe200078e02ff */
[----:B------:R-:W2:Y:S01]  /*ec40*/  LDC R13, c[0x0][0x144] ;  /* 0x00005100ff0d7b82 */ /* 0x000ea20000000800 */
[----:B------:R-:W3:Y:S02]  /*ec50*/  F2I.U32.TRUNC.NTZ R9, R9 ;  /* 0x0000000900097305 */ /* 0x000ee4000020f000 */
[----:B------:R-:W-:Y:S02]  /*ec60*/  IMAD R3, R7, R15, R6 ;  /* 0x0000000f07037224 */ /* 0x000fe400078e0206 */
[----:B------:R-:W-:Y:S02]  /*ec70*/  IMAD.MOV.U32 R6, RZ, RZ, -0x1 ;  /* 0xffffffffff067424 */ /* 0x000fe400078e00ff */
[----:B------:R-:W-:Y:S01]  /*ec80*/  IMAD.IADD R3, R5, 0x1, R3 ;  /* 0x0000000105037824 */ /* 0x000fe200078e0203 */
[----:B------:R-:W4:Y:S01]  /*ec90*/  LDC R12, c[0x0][0x608] ;  /* 0x00018200ff0c7b82 */ /* 0x000f220000000800 */
[----:B------:R-:W-:-:S02]  /*eca0*/  I2FP.F32.U32 R5, R0 ;  /* 0x0000000000057245 */ /* 0x000fc40000201000 */
[----:B0-----:R-:W-:-:S03]  /*ecb0*/  ISETP.NE.U32.AND P0, PT, R20, RZ, PT ;  /* 0x000000ff1400720c */ /* 0x001fc60003f05070 */
[----:B------:R-:W-:Y:S01]  /*ecc0*/  FMUL R5, R5, UR4 ;  /* 0x0000000405057c20 */ /* 0x000fe20008400000 */
[----:B------:R-:W-:Y:S01]  /*ecd0*/  ISETP.NE.AND.EX P0, PT, R21, RZ, PT, P0 ;  /* 0x000000ff1500720c */ /* 0x000fe20003f05300 */
[----:B------:R-:W0:Y:S01]  /*ece0*/  LDC R7, c[0x0][0x658] ;  /* 0x00019600ff077b82 */ /* 0x000e220000000800 */
[-C--:B-1----:R-:W-:Y:S01]  /*ecf0*/  SHF.R.U64 R8, R4, R10.reuse, R3 ;  /* 0x0000000a04087219 */ /* 0x082fe20000001203 */
[----:B---3--:R-:W-:Y:S01]  /*ed00*/  IMAD.MOV R4, RZ, RZ, -R9 ;  /* 0x000000ffff047224 */ /* 0x008fe200078e0a09 */
[----:B------:R-:W-:Y:S02]  /*ed10*/  SHF.R.U32.HI R3, RZ, R10, R3 ;  /* 0x0000000aff037219 */ /* 0x000fe40000011603 */
[----:B------:R1:W3:Y:S03]  /*ed20*/  F2I.U32.TRUNC.NTZ R10, R5 ;  /* 0x00000005000a7305 */ /* 0x0002e6000020f000 */
[----:B------:R-:W1:Y:S01]  /*ed30*/  LDC R17, c[0x0][0x148] ;  /* 0x00005200ff117b82 */ /* 0x000e620000000800 */
[----:B--2---:R-:W-:-:S02]  /*ed40*/  IMAD R19, R13, R4, R2 ;  /* 0x000000040d137224 */ /* 0x004fc400078e0202 */
[----:B------:R-:W-:-:S05]  /*ed50*/  IMAD.MOV.U32 R4, RZ, RZ, 0x1 ;  /* 0x00000001ff047424 */ /* 0x000fca00078e00ff */
[----:B------:R-:W2:Y:S01]  /*ed60*/  LDC R14, c[0x0][0x600] ;  /* 0x00018000ff0e7b82 */ /* 0x000ea20000000800 */
[-CC-:B----4-:R-:W-:Y:S02]  /*ed70*/  SHF.R.U64 R13, R8, R12.reuse, R3.reuse ;  /* 0x0000000c080d7219 */ /* 0x190fe40000001203 */
[----:B------:R-:W-:-:S05]  /*ed80*/  SHF.R.U32.HI R2, RZ, R12, R3 ;  /* 0x0000000cff027219 */ /* 0x000fca0000011603 */
[----:B------:R-:W4:Y:S01]  /*ed90*/  LDC R16, c[0x0][0x648] ;  /* 0x00019200ff107b82 */ /* 0x000f220000000800 */
[-CC-:B0-----:R-:W-:Y:S02]  /*eda0*/  SHF.R.U64 R15, R13, R7.reuse, R2.reuse ;  /* 0x000000070d0f7219 */ /* 0x181fe40000001202 */
[-C--:B------:R-:W-:Y:S02]  /*edb0*/  SHF.L.U32 R6, R6, R7.reuse, RZ ;  /* 0x0000000706067219 */ /* 0x080fe400000006ff */
[-C--:B------:R-:W-:Y:S01]  /*edc0*/  SHF.R.U32.HI R3, RZ, R7.reuse, R2 ;  /* 0x00000007ff037219 */ /* 0x080fe20000011602 */
[----:B------:R-:W-:Y:S01]  /*edd0*/  IMAD.MOV.U32 R2, RZ, RZ, R15 ;  /* 0x000000ffff027224 */ /* 0x000fe200078e000f */
[----:B------:R-:W-:Y:S01]  /*ede0*/  SHF.L.U32 R12, R4, R7, RZ ;  /* 0x00000007040c7219 */ /* 0x000fe200000006ff */
[----:B------:R-:W0:Y:S01]  /*edf0*/  LDC R18, c[0x0][0x638] ;  /* 0x00018e00ff127b82 */ /* 0x000e220000000800 */
[----:B------:R-:W-:-:S07]  /*ee00*/  LOP3.LUT R22, RZ, R6, RZ, 0x33, !PT ;  /* 0x00000006ff167212 */ /* 0x000fce00078e33ff */
        /* <DEDUP_REMOVED lines=12> */
.L_x_296:
[----:B----4-:R-:W-:Y:S01]  /*eed0*/  SHF.R.U64 R3, R2, R16, R3 ;  /* 0x0000001002037219 */ /* 0x010fe20000001203 */
[----:B--2---:R-:W-:Y:S01]  /*eee0*/  VIADD R5, R14, 0xffffffff ;  /* 0xffffffff0e057836 */ /* 0x004fe20000000000 */
[----:B------:R-:W-:Y:S01]  /*eef0*/  LOP3.LUT R2, R13, R22, RZ, 0xc0, !PT ;  /* 0x000000160d027212 */ /* 0x000fe200078ec0ff */
[----:B------:R-:W-:Y:S02]  /*ef00*/  IMAD.MOV R10, RZ, RZ, -R10 ;  /* 0x000000ffff0a7224 */ /* 0x000fe400078e0a0a */
[----:B------:R-:W-:Y:S02]  /*ef10*/  IMAD.MOV R4, RZ, RZ, -R3 ;  /* 0x000000ffff047224 */ /* 0x000fe400078e0a03 */
[----:B------:R-:W-:Y:S01]  /*ef20*/  IMAD R2, R12, R3, R2 ;  /* 0x000000030c027224 */ /* 0x000fe200078e0202 */
[----:B------:R-:W-:Y:S01]  /*ef30*/  LOP3.LUT R3, R8, R5, RZ, 0xc0, !PT ;  /* 0x0000000508037212 */ /* 0x000fe200078ec0ff */
[----:B------:R-:W-:Y:S02]  /*ef40*/  @P4 IMAD R19, R17, R10, R0 ;  /* 0x0000000a11134224 */ /* 0x000fe400078e0200 */
[----:B0-----:R-:W-:-:S02]  /*ef50*/  IMAD R0, R4, R18, R15 ;  /* 0x0000001204007224 */ /* 0x001fc400078e020f */
[----:B------:R-:W-:Y:S02]  /*ef60*/  IMAD R5, R2, R23, R19 ;  /* 0x0000001702057224 */ /* 0x000fe400078e0213 */
[----:B------:R-:W-:Y:S02]  /*ef70*/  IMAD R0, R0, R14, R3 ;  /* 0x0000000e00007224 */ /* 0x000fe400078e0203 */
[----:B------:R-:W-:-:S03]  /*ef80*/  IMAD.MOV.U32 R4, RZ, RZ, 0x1 ;  /* 0x00000001ff047424 */ /* 0x000fc600078e00ff */
[----:B------:R-:W-:Y:S02]  /*ef90*/  SEL R6, R0, R5, !P4 ;  /* 0x0000000500067207 */ /* 0x000fe40006000000 */
[----:B------:R-:W-:-:S07]  /*efa0*/  SEL R5, R5, R0, !P4 ;  /* 0x0000000005057207 */ /* 0x000fce0006000000 */
.L_x_294:
[----:B------:R-:W-:-:S08]  /*efb0*/  NOP ;  /* 0x0000000000007918 */ /* 0x000fd00000000000 */
[----:B------:R-:W0:-:S00]  /*efc0*/  USETMAXREG.DEALLOC.CTAPOOL 0x28 ;  /* 0x00000028000079c8 */ /* 0x000e0000080e0500 */
[----:B------:R-:W-:-:S13]  /*efd0*/  ISETP.NE.AND P0, PT, RZ, UR8, PT ;  /* 0x00000008ff007c0c */ /* 0x000fda000bf05270 */
[----:B------:R-:W-:Y:S05]  /*efe0*/  @P0 EXIT ;  /* 0x000000000000094d */ /* 0x000fea0003800000 */
[----:B0-----:R-:W-:Y:S01]  /*eff0*/  LOP3.LUT P0, RZ, R4, 0xff, RZ, 0xc0, !PT ;  /* 0x000000ff04ff7812 */ /* 0x001fe2000780c0ff */
[----:B------:R-:W-:Y:S02]  /*f000*/  IMAD.MOV.U32 R0, RZ, RZ, 0x1 ;  /* 0x00000001ff007424 */ /* 0x000fe400078e00ff */
[----:B------:R-:W-:-:S10]  /*f010*/  IMAD.MOV.U32 R8, RZ, RZ, RZ ;  /* 0x000000ffff087224 */ /* 0x000fd400078e00ff */
[----:B------:R-:W-:Y:S05]  /*f020*/  @!P0 BRA `(.L_x_297) ;  /* 0x0000000c00508947 */ /* 0x000fea0003800000 */
[----:B------:R-:W0:Y:S01]  /*f030*/  S2R R2, SR_TID.X ;  /* 0x0000000000027919 */ /* 0x000e220000002100 */
[----:B------:R-:W-:Y:S01]  /*f040*/  ULDC UR4, c[0x0][0x28c] ;  /* 0x0000a30000047ab9 */ /* 0x000fe20000000800 */
[----:B------:R-:W-:Y:S01]  /*f050*/  ULDC UR6, c[0x0][0x658] ;  /* 0x0001960000067ab9 */ /* 0x000fe20000000800 */
[----:B------:R-:W-:Y:S01]  /*f060*/  UIADD3 UR10, UR4, 0x1f, URZ ;  /* 0x0000001f040a7890 */ /* 0x000fe2000fffe03f */
[----:B------:R-:W-:Y:S01]  /*f070*/  BSSY B0, `(.L_x_297) ;  /* 0x00000cf000007945 */ /* 0x000fe20003800000 */
[----:B------:R-:W-:Y:S01]  /*f080*/  UMOV UR7, 0xffffffff ;  /* 0xffffffff00077882 */ /* 0x000fe20000000000 */
[----:B------:R-:W-:Y:S01]  /*f090*/  ULDC UR5, c[0x0][0x600] ;  /* 0x0001800000057ab9 */ /* 0x000fe20000000800 */
[----:B------:R-:W-:Y:S01]  /*f0a0*/  UMOV UR9, 0x1 ;  /* 0x0000000100097882 */ /* 0x000fe20000000000 */
[----:B------:R-:W-:Y:S01]  /*f0b0*/  USHF.L.U32 UR7, UR7, UR6, URZ ;  /* 0x0000000607077299 */ /* 0x000fe2000800063f */
[----:B------:R-:W-:Y:S01]  /*f0c0*/  IMAD.MOV.U32 R9, RZ, RZ, 0x1 ;  /* 0x00000001ff097424 */ /* 0x000fe200078e00ff */
[----:B------:R-:W-:Y:S01]  /*f0d0*/  UIADD3 UR4, UR5, -0x1, URZ ;  /* 0xffffffff05047890 */ /* 0x000fe2000fffe03f */
[----:B------:R-:W-:Y:S01]  /*f0e0*/  IMAD.MOV.U32 R0, RZ, RZ, 0x1 ;  /* 0x00000001ff007424 */ /* 0x000fe200078e00ff */
[----:B------:R-:W-:Y:S01]  /*f0f0*/  USHF.R.S32.HI UR11, URZ, 0x1f, UR10 ;  /* 0x0000001f3f0b7899 */ /* 0x000fe2000801140a */
[----:B------:R-:W-:Y:S01]  /*f100*/  IMAD.MOV.U32 R8, RZ, RZ, RZ ;  /* 0x000000ffff087224 */ /* 0x000fe200078e00ff */
[----:B------:R-:W-:Y:S01]  /*f110*/  ULDC UR8, c[0x0][0xc] ;  /* 0x0000030000087ab9 */ /* 0x000fe20000000800 */
[----:B------:R-:W-:-:S02]  /*f120*/  USHF.L.U32 UR5, UR9, UR6, URZ ;  /* 0x0000000609057299 */ /* 0x000fc4000800063f */
[----:B------:R-:W-:Y:S01]  /*f130*/  ULEA.HI UR11, UR11, UR10, URZ, 0x5 ;  /* 0x0000000a0b0b7291 */ /* 0x000fe2000f8f283f */
[----:B------:R-:W-:Y:S01]  /*f140*/  ULDC UR9, c[0x0][0x10] ;  /* 0x0000040000097ab9 */ /* 0x000fe20000000800 */
[----:B------:R-:W-:Y:S02]  /*f150*/  ULOP3.LUT UR6, URZ, UR7, URZ, 0x33, !UPT ;  /* 0x000000073f067292 */ /* 0x000fe4000f8e333f */
[----:B------:R-:W-:Y:S01]  /*f160*/  UIMAD.WIDE.U32 UR8, UR8, UR9, URZ ;  /* 0x00000009080872a5 */ /* 0x000fe2000f8e003f */
[----:B------:R-:W-:Y:S01]  /*f170*/  ULDC UR7, c[0x0][0x14] ;  /* 0x0000050000077ab9 */ /* 0x000fe20000000800 */
[----:B------:R-:W-:Y:S02]  /*f180*/  USHF.R.S32.HI UR20, URZ, 0x5, UR11 ;  /* 0x000000053f147899 */ /* 0x000fe4000801140b */
[----:B------:R-:W-:Y:S02]  /*f190*/  UIMAD.WIDE.U32 UR22, UR8, UR7, URZ ;  /* 0x00000007081672a5 */ /* 0x000fe4000f8e003f */
[----:B------:R-:W-:-:S02]  /*f1a0*/  UIMAD UR18, UR9, UR7, URZ ;  /* 0x00000007091272a4 */ /* 0x000fc4000f8e023f */
[----:B------:R-:W-:Y:S01]  /*f1b0*/  ULOP3.LUT UR26, UR13, 0x2, URZ, 0xfc, !UPT ;  /* 0x000000020d1a7892 */ /* 0x000fe2000f8efc3f */
[C---:B0-----:R-:W-:Y:S01]  /*f1c0*/  LOP3.LUT P2, RZ, R2.reuse, 0x7f, RZ, 0xc0, !PT ;  /* 0x0000007f02ff7812 */ /* 0x041fe2000784c0ff */
[----:B------:R-:W-:Y:S01]  /*f1d0*/  UIADD3 UR18, UR23, UR18, URZ ;  /* 0x0000001217127290 */ /* 0x000fe2000fffe03f */
[----:B------:R-:W-:Y:S01]  /*f1e0*/  LOP3.LUT P0, RZ, R2, 0x1f, RZ, 0xc0, !PT ;  /* 0x0000001f02ff7812 */ /* 0x000fe2000780c0ff */
[----:B------:R-:W-:Y:S01]  /*f1f0*/  UIADD3 UR27, UR20, 0x1, URZ ;  /* 0x00000001141b7890 */ /* 0x000fe2000fffe03f */
[----:B------:R-:W-:Y:S02]  /*f200*/  ULDC.64 UR24, c[0x0][0x198] ;  /* 0x0000660000187ab9 */ /* 0x000fe40000000a00 */
[----:B------:R-:W-:-:S13]  /*f210*/  PLOP3.LUT P0, PT, P0, P2, PT, 0x8a, 0x0 ;  /* 0x000000000000781c */ /* 0x000fda0000705172 */
.L_x_309:
[----:B------:R-:W-:-:S03]  /*f220*/  UMOV UR7, 0xffffffff ;  /* 0xffffffff00077882 */ /* 0x000fc60000000000 */
[----:B------:R-:W-:Y:S05]  /*f230*/  BRA.DIV UR7, `(.L_x_298) ;  /* 0x0000000e07a47947 */ /* 0x000fea000b800000 */
[----:B------:R-:W-:-:S13]  /*f240*/  ELECT P1, URZ, PT ;  /* 0x00000000003f782f */ /* 0x000fda0003820000 */
.L_x_319:
[----:B------:R-:W0:Y:S01]  /*f250*/  LDC R2, c[0x0][0x28c] ;  /* 0x0000a300ff027b82 */ /* 0x000e220000000800 */
[----:B------:R-:W-:Y:S01]  /*f260*/  BSSY B1, `(.L_x_299) ;  /* 0x0000038000017945 */ /* 0x000fe20003800000 */
[----:B0-----:R-:W-:-:S13]  /*f270*/  ISETP.LT.OR P1, PT, R2, 0x1, !P1 ;  /* 0x000000010200780c */ /* 0x001fda0004f21670 */
[----:B------:R-:W-:Y:S05]  /*f280*/  @P1 BRA `(.L_x_300) ;  /* 0x0000000000d41947 */ /* 0x000fea0003800000 */
[----:B------:R-:W-:Y:S02]  /*f290*/  IMAD.SHL.U32 R6, R6, 0x80, RZ ;  /* 0x0000008006067824 */ /* 0x000fe400078e00ff */
[----:B------:R-:W-:Y:S02]  /*f2a0*/  IMAD.SHL.U32 R7, R5, 0x100, RZ ;  /* 0x0000010005077824 */ /* 0x000fe400078e00ff */
[----:B------:R-:W-:Y:S02]  /*f2b0*/  IMAD.MOV.U32 R12, RZ, RZ, RZ ;  /* 0x000000ffff0c7224 */ /* 0x000fe400078e00ff */
[----:B------:R-:W-:Y:S02]  /*f2c0*/  IMAD.U32 R14, RZ, RZ, UR27 ;  /* 0x0000001bff0e7e24 */ /* 0x000fe4000f8e00ff */
[----:B------:R-:W-:Y:S02]  /*f2d0*/  IMAD.MOV.U32 R2, RZ, RZ, R0 ;  /* 0x000000ffff027224 */ /* 0x000fe400078e0000 */
[----:B------:R-:W-:-:S07]  /*f2e0*/  IMAD.MOV.U32 R3, RZ, RZ, R8 ;  /* 0x000000ffff037224 */ /* 0x000fce00078e0008 */
.L_x_304:
[----:B------:R-:W0:Y:S01]  /*f2f0*/  S2R R5, SR_CgaCtaId ;  /* 0x0000000000057919 */ /* 0x000e220000008800 */
[----:B------:R-:W-:-:S04]  /*f300*/  MOV R4, 0x400 ;  /* 0x0000040000047802 */ /* 0x000fc80000000f00 */
[----:B0-----:R-:W-:Y:S02]  /*f310*/  LEA R10, R5, R4, 0x18 ;  /* 0x00000004050a7211 */ /* 0x001fe400078ec0ff */
[----:B------:R-:W-:Y:S01]  /*f320*/  SHF.L.U32 R4, R2, 0x1f, RZ ;  /* 0x0000001f02047819 */ /* 0x000fe200000006ff */
[----:B------:R-:W0:Y:S02]  /*f330*/  @!P2 LDC R5, c[0x0][0x500] ;  /* 0x00014000ff05ab82 */ /* 0x000e240000000800 */
[----:B------:R-:W-:-:S04]  /*f340*/  IMAD R13, R3, 0x8, R10 ;  /* 0x00000008030d7824 */ /* 0x000fc800078e020a */
[----:B------:R-:W1:Y:S02]  /*f350*/  SYNCS.PHASECHK.TRANS64.TRYWAIT P1, [R13+URZ+0x18], R4 ;  /* 0x000018040d0075a7 */ /* 0x000e64000802017f */
[----:B-1----:R-:W-:Y:S05]  /*f360*/  @!P1 BRA `(.L_x_301) ;  /* 0x0000000c00789947 */ /* 0x002fea0003800000 */
.L_x_320:
[----:B------:R-:W-:Y:S01]  /*f370*/  UPRMT UR7, UR26, 0x9910, URZ ;  /* 0x000099101a077896 */ /* 0x000fe2000800003f */
[----:B0-----:R0:W-:Y:S03]  /*f380*/  @!P2 SYNCS.ARRIVE.TRANS64 RZ, [R13+URZ], R5 ;  /* 0x000000050dffa9a7 */ /* 0x0011e6000800003f */
[----:B------:R-:W-:-:S06]  /*f390*/  UISETP.NE.AND UP0, UPT, UR7, 0x2, UPT ;  /* 0x000000020700788c */ /* 0x000fcc000bf05270 */
[----:B------:R-:W-:-:S13]  /*f3a0*/  PLOP3.LUT P1, PT, PT, PT, UP0, 0x80, 0x0 ;  /* 0x000000000000781c */ /* 0x000fda0003f2f008 */
[----:B0-----:R-:W-:Y:S05]  /*f3b0*/  @P1 BRA `(.L_x_302) ;  /* 0x0000000000041947 */ /* 0x001fea0003800000 */
[----:B------:R-:W-:Y:S01]  /*f3c0*/  BPT.TRAP 0x1 ;  /* 0x000000040000795c */ /* 0x000fe20000300000 */
.L_x_302:
[----:B------:R-:W-:Y:S05]  /*f3d0*/  @P0 BRA `(.L_x_303) ;  /* 0x0000000000040947 */ /* 0x000fea0003800000 */
[----:B------:R-:W-:Y:S01]  /*f3e0*/  BPT.TRAP 0x1 ;  /* 0x000000040000795c */ /* 0x000fe20000300000 */
.L_x_303:
[--C-:B-1----:R-:W-:Y:S01]  /*f3f0*/  IMAD R4, R3, 0x2000, R10.reuse ;  /* 0x0000200003047824 */ /* 0x102fe200078e020a */
[----:B------:R-:W-:Y:S01]  /*f400*/  R2UR UR9, R13 ;  /* 0x000000000d0972ca */ /* 0x000fe200000e0000 */
[----:B------:R-:W-:Y:S01]  /*f410*/  IMAD R10, R3, 0x1000, R10 ;  /* 0x00001000030a7824 */ /* 0x000fe200078e020a */
[----:B------:R-:W-:Y:S01]  /*f420*/  UIADD3 UR14, UP0, UR24, 0xf0, URZ ;  /* 0x000000f0180e7890 */ /* 0x000fe2000ff1e03f */
[----:B------:R-:W-:Y:S01]  /*f430*/  VIADD R14, R14, 0xffffffff ;  /* 0xffffffff0e0e7836 */ /* 0x000fe20000000000 */
[----:B------:R-:W-:Y:S01]  /*f440*/  R2UR UR7, R4 ;  /* 0x00000000040772ca */ /* 0x000fe200000e0000 */
[----:B------:R-:W-:Y:S01]  /*f450*/  UIADD3 UR28, UP1, UR24, 0x1f0, URZ ;  /* 0x000001f0181c7890 */ /* 0x000fe2000ff3e03f */
[----:B------:R-:W-:Y:S01]  /*f460*/  R2UR UR8, R10 ;  /* 0x000000000a0872ca */ /* 0x000fe200000e0000 */
[----:B------:R-:W-:Y:S01]  /*f470*/  UIADD3.X UR15, URZ, UR25, URZ, UP0, !UPT ;  /* 0x000000193f0f7290 */ /* 0x000fe200087fe43f */
[----:B------:R-:W-:Y:S01]  /*f480*/  R2UR UR11, R7 ;  /* 0x00000000070b72ca */ /* 0x000fe200000e0000 */
[----:B------:R-:W-:Y:S01]  /*f490*/  VIADD R3, R3, 0x1 ;  /* 0x0000000103037836 */ /* 0x000fe20000000000 */
[----:B------:R-:W-:Y:S01]  /*f4a0*/  R2UR UR10, R12 ;  /* 0x000000000c0a72ca */ /* 0x000fe200000e0000 */
[----:B------:R-:W-:Y:S01]  /*f4b0*/  UIADD3.X UR29, URZ, UR25, URZ, UP1, !UPT ;  /* 0x000000193f1d7290 */ /* 0x000fe20008ffe43f */
[----:B------:R-:W-:Y:S01]  /*f4c0*/  R2UR UR12, R11 ;  /* 0x000000000b0c72ca */ /* 0x000fe200000e0000 */
[----:B------:R-:W-:Y:S01]  /*f4d0*/  UMOV UR16, 0x0 ;  /* 0x0000000000107882 */ /* 0x000fe20000000000 */
[----:B------:R-:W-:Y:S01]  /*f4e0*/  R2UR UR21, R6 ;  /* 0x00000000061572ca */ /* 0x000fe200000e0000 */
[----:B------:R-:W-:Y:S01]  /*f4f0*/  UMOV UR17, 0x10000000 ;  /* 0x1000000000117882 */ /* 0x000fe20000000000 */
[----:B------:R-:W-:Y:S01]  /*f500*/  ISETP.GT.AND P3, PT, R14, 0x1, PT ;  /* 0x000000010e00780c */ /* 0x000fe20003f64270 */
[----:B------:R-:W-:Y:S01]  /*f510*/  UIADD3 UR7, UR7, 0x100, URZ ;  /* 0x0000010007077890 */ /* 0x000fe2000fffe03f */
[----:B------:R-:W-:Y:S01]  /*f520*/  ISETP.NE.AND P1, PT, R3, 0x3, PT ;  /* 0x000000030300780c */ /* 0x000fe20003f25270 */
[----:B------:R-:W-:Y:S01]  /*f530*/  UIADD3 UR19, UR8, 0x6100, URZ ;  /* 0x0000610008137890 */ /* 0x000fe2000fffe03f */
[----:B------:R-:W-:-:S02]  /*f540*/  VIADD R12, R12, 0x20 ;  /* 0x000000200c0c7836 */ /* 0x000fc40000000000 */
[----:B------:R-:W-:Y:S02]  /*f550*/  SEL R5, RZ, 0x1, P1 ;  /* 0x00000001ff057807 */ /* 0x000fe40000800000 */
[----:B------:R-:W-:Y:S01]  /*f560*/  UMOV UR8, UR7 ;  /* 0x0000000700087c82 */ /* 0x000fe20008000000 */
[----:B------:R-:W-:Y:S01]  /*f570*/  SEL R3, R3, RZ, P1 ;  /* 0x000000ff03037207 */ /* 0x000fe20000800000 */
[----:B------:R0:W-:Y:S01]  /*f580*/  UTMALDG.3D [UR8], [UR14], desc[UR16] ;  /* 0x000010080e0075b4 */ /* 0x0001e20008011000 */
[----:B------:R-:W-:Y:S01]  /*f590*/  LOP3.LUT R2, R2, R5, RZ, 0x3c, !PT ;  /* 0x0000000502027212 */ /* 0x000fe200078e3cff */
[----:B0-----:R-:W-:Y:S01]  /*f5a0*/  UMOV UR8, UR19 ;  /* 0x0000001300087c82 */ /* 0x001fe20008000000 */
[----:B------:R-:W-:Y:S02]  /*f5b0*/  UMOV UR11, UR21 ;  /* 0x00000015000b7c82 */ /* 0x000fe40008000000 */
[----:B------:R0:W-:Y:S02]  /*f5c0*/  UTMALDG.3D [UR8], [UR28], desc[UR16] ;  /* 0x000010081c0075b4 */ /* 0x0001e40008011000 */
[----:B0-----:R-:W-:Y:S05]  /*f5d0*/  @P3 BRA `(.L_x_304) ;  /* 0xfffffffc00443947 */ /* 0x001fea000383ffff */
.L_x_300:
[----:B------:R-:W-:Y:S05]  /*f5e0*/  BSYNC B1 ;  /* 0x0000000000017941 */ /* 0x000fea0003800000 */
.L_x_299:
[----:B------:R-:W2:Y:S01]  /*f5f0*/  LDL.LU R15, [R1+0x78] ;  /* 0x00007800010f7983 */ /* 0x000ea20000300800 */
[----:B------:R-:W-:Y:S01]  /*f600*/  LOP3.LUT P5, RZ, R9, 0xff, RZ, 0xc0, !PT ;  /* 0x000000ff09ff7812 */ /* 0x000fe200078ac0ff */
[----:B------:R-:W-:Y:S01]  /*f610*/  VIADD R8, R8, UR20 ;  /* 0x0000001408087c36 */ /* 0x000fe20008000000 */
[----:B------:R-:W-:Y:S01]  /*f620*/  ULDC.64 UR8, c[0x0][0x650] ;  /* 0x0001940000087ab9 */ /* 0x000fe20000000a00 */
[----:B------:R-:W3:Y:S01]  /*f630*/  LDL.LU R13, [R1+0x7c] ;  /* 0x00007c00010d7983 */ /* 0x000ee20000300800 */
[----:B------:R-:W-:Y:S01]  /*f640*/  IMAD.U32 R5, RZ, RZ, UR20 ;  /* 0x00000014ff057e24 */ /* 0x000fe2000f8e00ff */
[----:B------:R-:W-:Y:S01]  /*f650*/  UISETP.GE.U32.AND UP0, UPT, UR20, 0x3, UPT ;  /* 0x000000031400788c */ /* 0x000fe2000bf06070 */
[----:B------:R-:W-:Y:S01]  /*f660*/  ISETP.GT.U32.AND P1, PT, R8, 0x2, PT ;  /* 0x000000020800780c */ /* 0x000fe20003f24070 */
[----:B------:R-:W-:Y:S01]  /*f670*/  BSSY B1, `(.L_x_305) ;  /* 0x000006c000017945 */ /* 0x000fe20003800000 */
[----:B------:R-:W-:Y:S01]  /*f680*/  IMAD.MOV.U32 R6, RZ, RZ, -0x1 ;  /* 0xffffffffff067424 */ /* 0x000fe200078e00ff */
[----:B------:R-:W-:Y:S01]  /*f690*/  PRMT R9, RZ, 0x7610, R9 ;  /* 0x00007610ff097816 */ /* 0x000fe20000000009 */
[----:B------:R-:W-:Y:S01]  /*f6a0*/  IMAD.MOV.U32 R11, RZ, RZ, -0x1 ;  /* 0xffffffffff0b7424 */ /* 0x000fe200078e00ff */
[----:B------:R-:W-:-:S02]  /*f6b0*/  ISETP.LT.U32.AND P1, PT, R5, 0x3, P1 ;  /* 0x000000030500780c */ /* 0x000fc40000f21070 */
[----:B------:R-:W0:Y:S01]  /*f6c0*/  @P5 S2R R3, SR_CgaCtaId ;  /* 0x0000000000035919 */ /* 0x000e220000008800 */
[----:B------:R-:W-:Y:S02]  /*f6d0*/  @P5 MOV R2, 0x400 ;  /* 0x0000040000025802 */ /* 0x000fe40000000f00 */
[----:B------:R-:W-:Y:S02]  /*f6e0*/  PLOP3.LUT P3, PT, PT, PT, UP0, 0x80, 0x0 ;  /* 0x000000000000781c */ /* 0x000fe40003f6f008 */
[----:B0-----:R-:W-:Y:S01]  /*f6f0*/  @P5 LEA R4, R3, R2, 0x18 ;  /* 0x0000000203045211 */ /* 0x001fe200078ec0ff */
[----:B------:R-:W-:-:S03]  /*f700*/  IMAD.WIDE.U32 R2, R8, -0x55555555, RZ ;  /* 0xaaaaaaab08027825 */ /* 0x000fc600078e00ff */
[----:B------:R0:W-:Y:S02]  /*f710*/  @P5 SYNCS.ARRIVE.TRANS64.A1T0 RZ, [R4+URZ+0x48], RZ ;  /* 0x000048ff04ff59a7 */ /* 0x0001e4000810003f */
[----:B------:R-:W-:Y:S02]  /*f720*/  SHF.R.U32.HI R5, RZ, 0x1, R3 ;  /* 0x00000001ff057819 */ /* 0x000fe40000011603 */
[----:B------:R-:W-:Y:S02]  /*f730*/  SEL R3, RZ, 0x1, !P1 ;  /* 0x00000001ff037807 */ /* 0x000fe40004800000 */
[----:B------:R-:W-:Y:S01]  /*f740*/  PRMT R2, RZ, 0x7610, R2 ;  /* 0x00007610ff027816 */ /* 0x000fe20000000002 */
[----:B------:R-:W-:Y:S01]  /*f750*/  IMAD R8, R5, -0x3, R8 ;  /* 0xfffffffd05087824 */ /* 0x000fe200078e0208 */
[----:B------:R-:W-:-:S04]  /*f760*/  LOP3.LUT R0, R0, R3, RZ, 0x3c, !PT ;  /* 0x0000000300007212 */ /* 0x000fc800078e3cff */
[----:B------:R-:W-:Y:S01]  /*f770*/  @P3 LOP3.LUT R0, R0, 0x1, R5, 0x78, !PT ;  /* 0x0000000100003812 */ /* 0x000fe200078e7805 */
[----:B------:R-:W-:Y:S01]  /*f780*/  IMAD.MOV.U32 R5, RZ, RZ, -0x1 ;  /* 0xffffffffff057424 */ /* 0x000fe200078e00ff */
[----:B---3--:R-:W-:-:S04]  /*f790*/  IADD3 R13, P5, R13, UR22, RZ ;  /* 0x000000160d0d7c10 */ /* 0x008fc8000ffbe0ff */
[----:B--2---:R-:W-:Y:S01]  /*f7a0*/  IADD3.X R15, R15, UR18, RZ, P5, !PT ;  /* 0x000000120f0f7c10 */ /* 0x004fe2000affe4ff */
[----:B------:R0:W-:Y:S01]  /*f7b0*/  STL [R1+0x7c], R13 ;  /* 0x00007c0d01007387 */ /* 0x0001e20000100800 */
[----:B------:R-:W-:-:S03]  /*f7c0*/  ISETP.GE.U32.AND P1, PT, R13, UR8, PT ;  /* 0x000000080d007c0c */ /* 0x000fc6000bf26070 */
[----:B------:R0:W-:Y:S01]  /*f7d0*/  STL [R1+0x78], R15 ;  /* 0x0000780f01007387 */ /* 0x0001e20000100800 */
[----:B------:R-:W-:-:S13]  /*f7e0*/  ISETP.GE.U32.AND.EX P1, PT, R15, UR9, PT, P1 ;  /* 0x000000090f007c0c */ /* 0x000fda000bf26110 */
[----:B0-----:R-:W-:Y:S05]  /*f7f0*/  @P1 BRA `(.L_x_306) ;  /* 0x00000004004c1947 */ /* 0x001fea0003800000 */
[----:B------:R-:W-:Y:S01]  /*f800*/  ULDC.64 UR8, c[0x0][0x628] ;  /* 0x00018a0000087ab9 */ /* 0x000fe20000000a00 */
[----:B------:R-:W0:Y:S01]  /*f810*/  S2R R12, SR_CTAID.X ;  /* 0x00000000000c7919 */ /* 0x000e220000002500 */
[----:B------:R-:W-:Y:S01]  /*f820*/  ISETP.NE.U32.AND P1, PT, RZ, UR8, PT ;  /* 0x00000008ff007c0c */ /* 0x000fe2000bf25070 */
[----:B------:R-:W-:Y:S01]  /*f830*/  ULDC UR10, c[0x0][0x630] ;  /* 0x00018c00000a7ab9 */ /* 0x000fe20000000800 */
[----:B------:R-:W-:Y:S01]  /*f840*/  IMAD.MOV.U32 R2, RZ, RZ, R13 ;  /* 0x000000ffff027224 */ /* 0x000fe200078e000d */
[----:B------:R-:W1:Y:S01]  /*f850*/  S2R R10, SR_CTAID.Y ;  /* 0x00000000000a7919 */ /* 0x000e620000002600 */
[----:B------:R-:W-:Y:S01]  /*f860*/  ISETP.NE.AND.EX P1, PT, RZ, UR9, PT, P1 ;  /* 0x00000009ff007c0c */ /* 0x000fe2000bf25310 */
[----:B------:R-:W-:-:S12]  /*f870*/  IMAD.MOV.U32 R3, RZ, RZ, R15 ;  /* 0x000000ffff037224 */ /* 0x000fd800078e000f */
[----:B------:R-:W-:Y:S05]  /*f880*/  @!P1 BRA `(.L_x_307) ;  /* 0x0000000000289947 */ /* 0x000fea0003800000 */
[----:B------:R-:W-:Y:S02]  /*f890*/  ULDC UR7, c[0x0][0x634] ;  /* 0x00018d0000077ab9 */ /* 0x000fe40000000800 */
[----:B------:R-:W-:-:S05]  /*f8a0*/  IADD3 R7, P1, R13, UR7, RZ ;  /* 0x000000070d077c10 */ /* 0x000fca000ff3e0ff */
[----:B------:R-:W-:-:S04]  /*f8b0*/  IMAD.X R11, RZ, RZ, R15, P1 ;  /* 0x000000ffff0b7224 */ /* 0x000fc800008e060f */
[----:B------:R-:W-:-:S04]  /*f8c0*/  IMAD.WIDE.U32 R4, R11, UR8, RZ ;  /* 0x000000080b047c25 */ /* 0x000fc8000f8e00ff */
[----:B------:R-:W-:-:S04]  /*f8d0*/  IMAD.WIDE.U32 R4, P1, R7, UR9, R4 ;  /* 0x0000000907047c25 */ /* 0x000fc8000f820004 */
[----:B------:R-:W-:-:S04]  /*f8e0*/  IMAD.WIDE.U32 R6, R7, UR8, RZ ;  /* 0x0000000807067c25 */ /* 0x000fc8000f8e00ff */
[----:B------:R-:W-:Y:S01]  /*f8f0*/  IMAD.X R3, RZ, RZ, RZ, P1 ;  /* 0x000000ffff037224 */ /* 0x000fe200008e06ff */
[----:B------:R-:W-:Y:S01]  /*f900*/  IADD3 RZ, P1, R7, R4, RZ ;  /* 0x0000000407ff7210 */ /* 0x000fe20007f3e0ff */
[----:B------:R-:W-:-:S04]  /*f910*/  IMAD.MOV.U32 R2, RZ, RZ, R5 ;  /* 0x000000ffff027224 */ /* 0x000fc800078e0005 */
[----:B------:R-:W-:-:S08]  /*f920*/  IMAD.WIDE.U32.X R2, R11, UR9, R2, P1 ;  /* 0x000000090b027c25 */ /* 0x000fd000088e0402 */
.L_x_307:
[--C-:B------:R-:W-:Y:S01]  /*f930*/  SHF.R.U64 R11, R2, UR10, R3.reuse ;  /* 0x0000000a020b7c19 */ /* 0x100fe20008001203 */
[----:B------:R-:W-:Y:S01]  /*f940*/  ULDC.64 UR8, c[0x0][0x620] ;  /* 0x0001880000087ab9 */ /* 0x000fe20000000a00 */
[----:B------:R-:W-:Y:S01]  /*f950*/  SHF.R.U32.HI R2, RZ, UR10, R3 ;  /* 0x0000000aff027c19 */ /* 0x000fe20008011603 */
[----:B------:R-:W-:Y:S01]  /*f960*/  IMAD.MOV.U32 R3, RZ, RZ, R15 ;  /* 0x000000ffff037224 */ /* 0x000fe200078e000f */
[----:B------:R-:W-:Y:S01]  /*f970*/  IADD3 R5, P1, RZ, -R11, RZ ;  /* 0x8000000bff057210 */ /* 0x000fe20007f3e0ff */
[----:B------:R-:W-:Y:S01]  /*f980*/  ULDC UR7, c[0x0][0x150] ;  /* 0x0000540000077ab9 */ /* 0x000fe20000000800 */
[----:B0-----:R-:W-:Y:S01]  /*f990*/  I2FP.F32.U32 R6, R12 ;  /* 0x0000000c00067245 */ /* 0x001fe20000201000 */
[----:B------:R-:W0:Y:S01]  /*f9a0*/  LDC R7, c[0x0][0x144] ;  /* 0x00005100ff077b82 */ /* 0x000e220000000800 */
[----:B------:R-:W-:Y:S01]  /*f9b0*/  ULDC.64 UR10, c[0x0][0x640] ;  /* 0x00019000000a7ab9 */ /* 0x000fe20000000a00 */
[----:B------:R-:W-:Y:S01]  /*f9c0*/  IMAD.X R2, RZ, RZ, ~R2, P1 ;  /* 0x000000ffff027224 */ /* 0x000fe200008e0e02 */
[----:B------:R-:W-:Y:S01]  /*f9d0*/  ISETP.NE.U32.AND P1, PT, RZ, UR10, PT ;  /* 0x0000000aff007c0c */ /* 0x000fe2000bf25070 */
[----:B------:R-:W-:Y:S01]  /*f9e0*/  FMUL R6, R6, UR7 ;  /* 0x0000000706067c20 */ /* 0x000fe20008400000 */
[----:B------:R-:W-:Y:S01]  /*f9f0*/  ULDC UR7, c[0x0][0x618] ;  /* 0x0001860000077ab9 */ /* 0x000fe20000000800 */
[----:B------:R-:W-:Y:S01]  /*fa00*/  IMAD R4, R2, UR8, RZ ;  /* 0x0000000802047c24 */ /* 0x000fe2000f8e02ff */
[----:B------:R-:W-:Y:S01]  /*fa10*/  ISETP.NE.AND.EX P1, PT, RZ, UR11, PT, P1 ;  /* 0x0000000bff007c0c */ /* 0x000fe2000bf25310 */
[----:B------:R-:W-:Y:S01]  /*fa20*/  IMAD.MOV.U32 R2, RZ, RZ, R13 ;  /* 0x000000ffff027224 */ /* 0x000fe200078e000d */
[----:B------:R-:W2:Y:S01]  /*fa30*/  LDC R15, c[0x0][0x148] ;  /* 0x00005200ff0f7b82 */ /* 0x000ea20000000800 */
[----:B------:R-:W3:Y:S02]  /*fa40*/  F2I.U32.TRUNC.NTZ R6, R6 ;  /* 0x0000000600067305 */ /* 0x000ee4000020f000 */
[----:B------:R-:W-:Y:S01]  /*fa50*/  IMAD.WIDE.U32 R2, R5, UR8, R2 ;  /* 0x0000000805027c25 */ /* 0x000fe2000f8e0002 */
[----:B------:R-:W-:-:S03]  /*fa60*/  ULDC UR8, c[0x0][0x154] ;  /* 0x0000550000087ab9 */ /* 0x000fc60000000800 */
[----:B------:R-:W-:Y:S01]  /*fa70*/  IMAD R5, R5, UR9, R4 ;  /* 0x0000000905057c24 */ /* 0x000fe2000f8e0204 */
[----:B------:R-:W-:-:S03]  /*fa80*/  ULDC UR9, c[0x0][0x608] ;  /* 0x0001820000097ab9 */ /* 0x000fc60000000800 */
[----:B------:R-:W-:-:S05]  /*fa90*/  IMAD.IADD R3, R3, 0x1, R5 ;  /* 0x0000000103037824 */ /* 0x000fca00078e0205 */
[----:B------:R-:W-:Y:S01]  /*faa0*/  SHF.R.U64 R13, R2, UR7, R3 ;  /* 0x00000007020d7c19 */ /* 0x000fe20008001203 */
[----:B---3--:R-:W-:Y:S01]  /*fab0*/  IMAD.MOV R6, RZ, RZ, -R6 ;  /* 0x000000ffff067224 */ /* 0x008fe200078e0a06 */
[----:B-1----:R-:W-:-:S03]  /*fac0*/  I2FP.F32.U32 R2, R10 ;  /* 0x0000000a00027245 */ /* 0x002fc60000201000 */
[----:B0-----:R-:W-:Y:S02]  /*fad0*/  IMAD R19, R7, R6, R12 ;  /* 0x0000000607137224 */ /* 0x001fe400078e020c */
[----:B------:R-:W-:Y:S01]  /*fae0*/  FMUL R4, R2, UR8 ;  /* 0x0000000802047c20 */ /* 0x000fe20008400000 */
[----:B------:R-:W-:Y:S01]  /*faf0*/  SHF.R.U32.HI R2, RZ, UR7, R3 ;  /* 0x00000007ff027c19 */ /* 0x000fe20008011603 */
[----:B------:R-:W-:Y:S02]  /*fb00*/  ULDC UR7, c[0x0][0x658] ;  /* 0x0001960000077ab9 */ /* 0x000fe40000000800 */
[----:B------:R0:W1:Y:S01]  /*fb10*/  F2I.U32.TRUNC.NTZ R18, R4 ;  /* 0x0000000400127305 */ /* 0x000062000020f000 */
[--C-:B------:R-:W-:Y:S02]  /*fb20*/  SHF.R.U64 R16, R13, UR9, R2.reuse ;  /* 0x000000090d107c19 */ /* 0x100fe40008001202 */
[----:B------:R-:W-:-:S04]  /*fb30*/  SHF.R.U32.HI R3, RZ, UR9, R2 ;  /* 0x00000009ff037c19 */ /* 0x000fc80008011602 */
[--C-:B------:R-:W-:Y:S02]  /*fb40*/  SHF.R.U64 R14, R16, UR7, R3.reuse ;  /* 0x00000007100e7c19 */ /* 0x100fe40008001203 */
[----:B------:R-:W-:-:S03]  /*fb50*/  SHF.R.U32.HI R3, RZ, UR7, R3 ;  /* 0x00000007ff037c19 */ /* 0x000fc60008011603 */
[----:B------:R-:W-:Y:S01]  /*fb60*/  IMAD.MOV.U32 R2, RZ, RZ, R14 ;  /* 0x000000ffff027224 */ /* 0x000fe200078e000e */
[----:B0-2---:R-:W-:Y:S06]  /*fb70*/  @!P1 BRA `(.L_x_308) ;  /* 0x0000000000289947 */ /* 0x005fec0003800000 */
        /* <DEDUP_REMOVED lines=10> */
.L_x_308:
[----:B------:R-:W-:Y:S01]  /*fc20*/  ULDC UR7, c[0x0][0x648] ;  /* 0x0001920000077ab9 */ /* 0x000fe20000000800 */
[----:B-1----:R-:W-:Y:S01]  /*fc30*/  IMAD.MOV R18, RZ, RZ, -R18 ;  /* 0x000000ffff127224 */ /* 0x002fe200078e0a12 */
[----:B------:R-:W-:Y:S01]  /*fc40*/  SHF.R.U64 R3, R2, UR7, R3 ;  /* 0x0000000702037c19 */ /* 0x000fe20008001203 */
[----:B------:R-:W-:Y:S01]  /*fc50*/  ULDC UR7, c[0x0][0x638] ;  /* 0x00018e0000077ab9 */ /* 0x000fe20000000800 */
[----:B------:R-:W-:Y:S01]  /*fc60*/  LOP3.LUT R2, R16, UR6, RZ, 0xc0, !PT ;  /* 0x0000000610027c12 */ /* 0x000fe2000f8ec0ff */
[----:B------:R-:W-:Y:S01]  /*fc70*/  @P4 IMAD R19, R15, R18, R10 ;  /* 0x000000120f134224 */ /* 0x000fe200078e020a */
[----:B------:R-:W-:Y:S01]  /*fc80*/  LOP3.LUT R13, R13, UR4, RZ, 0xc0, !PT ;  /* 0x000000040d0d7c12 */ /* 0x000fe2000f8ec0ff */
[----:B------:R-:W-:Y:S01]  /*fc90*/  IMAD.MOV R5, RZ, RZ, -R3 ;  /* 0x000000ffff057224 */ /* 0x000fe200078e0a03 */
[----:B------:R-:W-:Y:S01]  /*fca0*/  ULDC UR8, c[0x0][0x610] ;  /* 0x0001840000087ab9 */ /* 0x000fe20000000800 */
[----:B------:R-:W-:Y:S02]  /*fcb0*/  IMAD R2, R3, UR5, R2 ;  /* 0x0000000503027c24 */ /* 0x000fe4000f8e0202 */
[----:B------:R-:W-:Y:S01]  /*fcc0*/  IMAD R14, R5, UR7, R14 ;  /* 0x00000007050e7c24 */ /* 0x000fe2000f8e020e */
[----:B------:R-:W-:Y:S01]  /*fcd0*/  ULDC UR7, c[0x0][0x600] ;  /* 0x0001800000077ab9 */ /* 0x000fe20000000800 */
[----:B------:R-:W-:-:S02]  /*fce0*/  IMAD R5, R2, UR8, R19 ;  /* 0x0000000802057c24 */ /* 0x000fc4000f8e0213 */
[----:B------:R-:W-:Y:S02]  /*fcf0*/  IMAD R14, R14, UR7, R13 ;  /* 0x000000070e0e7c24 */ /* 0x000fe4000f8e020d */
[----:B------:R-:W-:-:S03]  /*fd00*/  IMAD.MOV.U32 R2, RZ, RZ, 0x1 ;  /* 0x00000001ff027424 */ /* 0x000fc600078e00ff */
[----:B------:R-:W-:Y:S02]  /*fd10*/  SEL R6, R14, R5, !P4 ;  /* 0x000000050e067207 */ /* 0x000fe40006000000 */
[----:B------:R-:W-:-:S07]  /*fd20*/  SEL R5, R5, R14, !P4 ;  /* 0x0000000e05057207 */ /* 0x000fce0006000000 */
.L_x_306:
[----:B------:R-:W-:Y:S05]  /*fd30*/  BSYNC B1 ;  /* 0x0000000000017941 */ /* 0x000fea0003800000 */
.L_x_305:
[----:B------:R-:W-:-:S13]  /*fd40*/  LOP3.LUT P1, RZ, R2, 0xff, RZ, 0xc0, !PT ;  /* 0x000000ff02ff7812 */ /* 0x000fda000782c0ff */
[----:B------:R-:W-:Y:S05]  /*fd50*/  @P1 BRA `(.L_x_309) ;  /* 0xfffffff400301947 */ /* 0x000fea000383ffff */
[----:B------:R-:W-:Y:S05]  /*fd60*/  BSYNC B0 ;  /* 0x0000000000007941 */ /* 0x000fea0003800000 */
.L_x_297:
[----:B------:R-:W-:-:S03]  /*fd70*/  UMOV UR7, 0xffffffff ;  /* 0xffffffff00077882 */ /* 0x000fc60000000000 */
[----:B------:R-:W-:Y:S05]  /*fd80*/  BRA.DIV UR7, `(.L_x_310) ;  /* 0x0000000607047947 */ /* 0x000fea000b800000 */
[----:B------:R-:W-:-:S13]  /*fd90*/  ELECT P0, URZ, PT ;  /* 0x00000000003f782f */ /* 0x000fda0003800000 */
.L_x_323:
[----:B------:R-:W-:Y:S04]  /*fda0*/  BSSY B0, `(.L_x_311) ;  /* 0x0000023000007945 */ /* 0x000fe80003800000 */
[----:B------:R-:W-:Y:S05]  /*fdb0*/  @!P0 BRA `(.L_x_312) ;  /* 0x0000000000848947 */ /* 0x000fea0003800000 */
[----:B------:R-:W-:-:S04]  /*fdc0*/  ULOP3.LUT UR7, UR13, 0x2, URZ, 0xfc, !UPT ;  /* 0x000000020d077892 */ /* 0x000fc8000f8efc3f */
[----:B------:R-:W-:-:S06]  /*fdd0*/  UISETP.NE.AND UP0, UPT, UR7, 0x3, UPT ;  /* 0x000000030700788c */ /* 0x000fcc000bf05270 */
[----:B------:R-:W-:-:S13]  /*fde0*/  PLOP3.LUT P0, PT, PT, PT, UP0, 0x80, 0x0 ;  /* 0x000000000000781c */ /* 0x000fda0003f0f008 */
[----:B------:R-:W-:Y:S05]  /*fdf0*/  @!P0 BRA `(.L_x_313) ;  /* 0x0000000000048947 */ /* 0x000fea0003800000 */
[----:B------:R-:W-:Y:S01]  /*fe00*/  BPT.TRAP 0x1 ;  /* 0x000000040000795c */ /* 0x000fe20000300000 */
.L_x_313:
[----:B------:R-:W0:Y:S01]  /*fe10*/  S2R R3, SR_CgaCtaId ;  /* 0x0000000000037919 */ /* 0x000e220000008800 */
[----:B------:R-:W-:-:S04]  /*fe20*/  MOV R2, 0x400 ;  /* 0x0000040000027802 */ /* 0x000fc80000000f00 */
[----:B0-----:R-:W-:Y:S02]  /*fe30*/  LEA R3, R3, R2, 0x18 ;  /* 0x0000000203037211 */ /* 0x001fe400078ec0ff */
[----:B------:R-:W-:-:S03]  /*fe40*/  SHF.L.U32 R2, R0, 0x1f, RZ ;  /* 0x0000001f00027819 */ /* 0x000fc600000006ff */
[----:B------:R-:W-:-:S04]  /*fe50*/  VIADD R3, R3, 0x18 ;  /* 0x0000001803037836 */ /* 0x000fc80000000000 */
[C---:B------:R-:W-:Y:S02]  /*fe60*/  IMAD R7, R8.reuse, 0x8, R3 ;  /* 0x0000000808077824 */ /* 0x040fe400078e0203 */
[----:B------:R-:W-:Y:S02]  /*fe70*/  VIADD R8, R8, 0x1 ;  /* 0x0000000108087836 */ /* 0x000fe40000000000 */
[----:B------:R-:W0:Y:S03]  /*fe80*/  SYNCS.PHASECHK.TRANS64.TRYWAIT P0, [R7+URZ], R2 ;  /* 0x00000002070075a7 */ /* 0x000e26000800017f */
[----:B------:R-:W-:-:S04]  /*fe90*/  ISETP.NE.AND P1, PT, R8, 0x3, PT ;  /* 0x000000030800780c */ /* 0x000fc80003f25270 */
[----:B------:R-:W-:Y:S02]  /*fea0*/  SEL R5, RZ, 0x1, P1 ;  /* 0x00000001ff057807 */ /* 0x000fe40000800000 */
[----:B------:R-:W-:Y:S02]  /*feb0*/  SEL R8, R8, RZ, P1 ;  /* 0x000000ff08087207 */ /* 0x000fe40000800000 */
[----:B------:R-:W-:-:S03]  /*fec0*/  LOP3.LUT R5, R0, R5, RZ, 0x3c, !PT ;  /* 0x0000000500057212 */ /* 0x000fc600078e3cff */
[----:B------:R-:W-:Y:S01]  /*fed0*/  IMAD R9, R8, 0x8, R3 ;  /* 0x0000000808097824 */ /* 0x000fe200078e0203 */
[----:B------:R-:W-:Y:S01]  /*fee0*/  SHF.L.U32 R4, R5, 0x1f, RZ ;  /* 0x0000001f05047819 */ /* 0x000fe200000006ff */
[----:B0-----:R-:W-:Y:S06]  /*fef0*/  @!P0 BRA `(.L_x_314) ;  /* 0x0000000000cc8947 */ /* 0x001fec0003800000 */
.L_x_324:
[----:B------:R-:W1:Y:S01]  /*ff00*/  SYNCS.PHASECHK.TRANS64.TRYWAIT P0, [R9+URZ], R4 ;  /* 0x00000004090075a7 */ /* 0x000e62000800017f */
[----:B------:R-:W-:-:S05]  /*ff10*/  VIADD R0, R8, 0x1 ;  /* 0x0000000108007836 */ /* 0x000fca0000000000 */
[----:B------:R-:W-:-:S04]  /*ff20*/  ISETP.NE.AND P1, PT, R0, 0x3, PT ;  /* 0x000000030000780c */ /* 0x000fc80003f25270 */
[----:B0-----:R-:W-:Y:S02]  /*ff30*/  SEL R2, RZ, 0x1, P1 ;  /* 0x00000001ff027807 */ /* 0x001fe40000800000 */
[----:B------:R-:W-:Y:S02]  /*ff40*/  SEL R0, R0, RZ, P1 ;  /* 0x000000ff00007207 */ /* 0x000fe40000800000 */
[----:B------:R-:W-:Y:S01]  /*ff50*/  LOP3.LUT R2, R5, R2, RZ, 0x3c, !PT ;  /* 0x0000000205027212 */ /* 0x000fe200078e3cff */
[----:B-1----:R-:W-:Y:S06]  /*ff60*/  @!P0 BRA `(.L_x_315) ;  /* 0x0000000000c48947 */ /* 0x002fec0003800000 */
.L_x_325:
[----:B------:R-:W-:Y:S01]  /*ff70*/  IMAD R3, R0, 0x8, R3 ;  /* 0x0000000800037824 */ /* 0x000fe200078e0203 */
[----:B------:R-:W-:-:S07]  /*ff80*/  SHF.L.U32 R0, R2, 0x1f, RZ ;  /* 0x0000001f02007819 */ /* 0x000fce00000006ff */
.L_x_316:
[----:B-1----:R1:W2:Y:S02]  /*ff90*/  SYNCS.PHASECHK.TRANS64.TRYWAIT P0, [R3+URZ], R0 ;  /* 0x00000000030075a7 */ /* 0x0022a4000800017f */
[----:B--2---:R-:W-:Y:S05]  /*ffa0*/  @!P0 NANOSLEEP.SYNCS 0x989680 ;  /* 0x009896800000895d */ /* 0x004fea0003900000 */
[----:B------:R-:W2:Y:S02]  /*ffb0*/  @!P0 SYNCS.PHASECHK.TRANS64 P0, [R3+URZ], R0 ;  /* 0x00000000030085a7 */ /* 0x000ea4000800007f */
[----:B--2---:R-:W-:Y:S05]  /*ffc0*/  @!P0 BRA `(.L_x_316) ;  /* 0xfffffffc00f08947 */ /* 0x004fea000383ffff */
.L_x_312:
[----:B------:R-:W-:Y:S05]  /*ffd0*/  BSYNC B0 ;  /* 0x0000000000007941 */ /* 0x000fea0003800000 */
.L_x_311:
[----:B------:R-:W-:Y:S05]  /*ffe0*/  EXIT ;  /* 0x000000000000794d */ /* 0x000fea0003800000 */
.L_x_17:
[----:B-1----:R-:W-:-:S04]  /*fff0*/  IMAD.U32 R3, RZ, RZ, UR7 ;  /* 0x00000007ff037e24 */ /* 0x002fc8000f8e00ff */
[----:B------:R1:W3:Y:S03]  /*10000*/  SYNCS.PHASECHK.TRANS64.TRYWAIT P0, [R3+URZ], R0 ;  /* 0x00000000030075a7 */ /* 0x0002e6000800017f */
[----:B---3--:R-:W-:Y:S05]  /*10010*/  @!P0 NANOSLEEP.SYNCS 0x989680 ;  /* 0x009896800000895d */ /* 0x008fea0003900000 */
[----:B------:R-:W3:Y:S02]  /*10020*/  @!P0 SYNCS.PHASECHK.TRANS64 P0, [R3+URZ], R0 ;  /* 0x00000000030085a7 */ /* 0x000ee4000800007f */
[----:B---3--:R-:W-:Y:S05]  /*10030*/  @!P0 BRA `(.L_x_17) ;  /* 0xfffffffc00ec8947 */ /* 0x008fea000383ffff */
[----:B------:R-:W-:Y:S05]  /*10040*/  BRA `(.L_x_16) ;  /* 0xffffff1800c47947 */ /* 0x000fea000383ffff */
.L_x_23:
[----:B-----5:R1:W-:Y:S02]  /*10050*/  STL [R1+0x88], R0 ;  /* 0x0000880001007387 */ /* 0x0203e40000100800 */
[----:B-1----:R-:W-:-:S04]  /*10060*/  IMAD.U32 R0, RZ, RZ, UR9 ;  /* 0x00000009ff007e24 */ /* 0x002fc8000f8e00ff */
[----:B------:R1:W4:Y:S03]  /*10070*/  SYNCS.PHASECHK.TRANS64.TRYWAIT P0, [R0+URZ], R229 ;  /* 0x000000e5000075a7 */ /* 0x000326000800017f */
[----:B----4-:R-:W-:Y:S05]  /*10080*/  @!P0 NANOSLEEP.SYNCS 0x989680 ;  /* 0x009896800000895d */ /* 0x010fea0003900000 */
[----:B------:R1:W4:Y:S02]  /*10090*/  @!P0 SYNCS.PHASECHK.TRANS64 P0, [R0+URZ], R229 ;  /* 0x000000e5000085a7 */ /* 0x000324000800007f */
[----:B-1----:R1:W5:Y:S02]  /*100a0*/  LDL.LU R0, [R1+0x88] ;  /* 0x0000880001007983 */ /* 0x0023640000300800 */
[----:B-1--4-:R-:W-:Y:S05]  /*100b0*/  @!P0 BRA `(.L_x_23) ;  /* 0xfffffffc00e48947 */ /* 0x012fea000383ffff */
[----:B------:R-:W-:Y:S05]  /*100c0*/  BRA `(.L_x_22) ;  /* 0xffffff2c00287947 */ /* 0x000fea000383ffff */
.L_x_298:
[----:B------:R-:W-:Y:S01]  /*100d0*/  BSSY B1, `(.L_x_317) ;  /* 0x0000006000017945 */ /* 0x000fe20003800000 */
[----:B------:R-:W-:-:S07]  /*100e0*/  IMAD.MOV.U32 R2, RZ, RZ, -0x1 ;  /* 0xffffffffff027424 */ /* 0x000fce00078e00ff */
[----:B------:R-:W-:Y:S05]  /*100f0*/  WARPSYNC.COLLECTIVE R2, `(.L_x_318) ;  /* 0x00000000020c7348 */ /* 0x000fea0003c00000 */
[----:B------:R-:W-:Y:S02]  /*10100*/  ELECT P1, UR62, PT ;  /* 0x00000000003e782f */ /* 0x000fe40003820000 */
[----:B------:R-:W-:Y:S01]  /*10110*/  MOV R2, UR62 ;  /* 0x0000003e00027c02 */ /* 0x000fe20008000f00 */
[----:B------:R-:W-:Y:S10]  /*10120*/  ENDCOLLECTIVE ;  /* 0x000000000000791b */ /* 0x000ff40003800000 */
.L_x_318:
[----:B------:R-:W-:Y:S05]  /*10130*/  BSYNC B1 ;  /* 0x0000000000017941 */ /* 0x000fea0003800000 */
.L_x_317:
[----:B------:R-:W-:Y:S05]  /*10140*/  BRA `(.L_x_319) ;  /* 0xfffffff000407947 */ /* 0x000fea000383ffff */
.L_x_301:
[----:B-1----:R1:W2:Y:S02]  /*10150*/  SYNCS.PHASECHK.TRANS64.TRYWAIT P1, [R13+URZ+0x18], R4 ;  /* 0x000018040d0075a7 */ /* 0x0022a4000802017f */
[----:B--2---:R-:W-:Y:S05]  /*10160*/  @!P1 NANOSLEEP.SYNCS 0x989680 ;  /* 0x009896800000995d */ /* 0x004fea0003900000 */
[----:B------:R-:W2:Y:S02]  /*10170*/  @!P1 SYNCS.PHASECHK.TRANS64 P1, [R13+URZ+0x18], R4 ;  /* 0x000018040d0095a7 */ /* 0x000ea4000802007f */
[----:B--2---:R-:W-:Y:S05]  /*10180*/  @!P1 BRA `(.L_x_301) ;  /* 0xfffffffc00f09947 */ /* 0x004fea000383ffff */
[----:B------:R-:W-:Y:S05]  /*10190*/  BRA `(.L_x_320) ;  /* 0xfffffff000747947 */ /* 0x000fea000383ffff */
.L_x_310:
[----:B------:R-:W-:Y:S01]  /*101a0*/  BSSY B0, `(.L_x_321) ;  /* 0x0000006000007945 */ /* 0x000fe20003800000 */
[----:B------:R-:W-:-:S07]  /*101b0*/  IMAD.MOV.U32 R2, RZ, RZ, -0x1 ;  /* 0xffffffffff027424 */ /* 0x000fce00078e00ff */
[----:B------:R-:W-:Y:S05]  /*101c0*/  WARPSYNC.COLLECTIVE R2, `(.L_x_322) ;  /* 0x00000000020c7348 */ /* 0x000fea0003c00000 */
[----:B------:R-:W-:Y:S02]  /*101d0*/  ELECT P1, UR62, PT ;  /* 0x00000000003e782f */ /* 0x000fe40003820000 */
[----:B------:R-:W-:Y:S01]  /*101e0*/  MOV R2, UR62 ;  /* 0x0000003e00027c02 */ /* 0x000fe20008000f00 */
[----:B------:R-:W-:Y:S10]  /*101f0*/  ENDCOLLECTIVE ;  /* 0x000000000000791b */ /* 0x000ff40003800000 */
.L_x_322:
[----:B------:R-:W-:Y:S05]  /*10200*/  BSYNC B0 ;  /* 0x0000000000007941 */ /* 0x000fea0003800000 */
.L_x_321:
[----:B------:R-:W-:Y:S01]  /*10210*/  PLOP3.LUT P0, PT, P1, PT, PT, 0x80, 0x0 ;  /* 0x000000000000781c */ /* 0x000fe20000f0f070 */
[----:B------:R-:W-:-:S12]  /*10220*/  BRA `(.L_x_323) ;  /* 0xfffffff800dc7947 */ /* 0x000fd8000383ffff */
.L_x_314:
[----:B0-----:R0:W1:Y:S02]  /*10230*/  SYNCS.PHASECHK.TRANS64.TRYWAIT P0, [R7+URZ], R2 ;  /* 0x00000002070075a7 */ /* 0x001064000800017f */
[----:B-1----:R-:W-:Y:S05]  /*10240*/  @!P0 NANOSLEEP.SYNCS 0x989680 ;  /* 0x009896800000895d */ /* 0x002fea0003900000 */
[----:B------:R-:W1:Y:S02]  /*10250*/  @!P0 SYNCS.PHASECHK.TRANS64 P0, [R7+URZ], R2 ;  /* 0x00000002070085a7 */ /* 0x000e64000800007f */
[----:B-1----:R-:W-:Y:S05]  /*10260*/  @!P0 BRA `(.L_x_314) ;  /* 0xfffffffc00f08947 */ /* 0x002fea000383ffff */
[----:B------:R-:W-:Y:S05]  /*10270*/  BRA `(.L_x_324) ;  /* 0xfffffffc00207947 */ /* 0x000fea000383ffff */
.L_x_315:
[----:B0-----:R0:W1:Y:S02]  /*10280*/  SYNCS.PHASECHK.TRANS64.TRYWAIT P0, [R9+URZ], R4 ;  /* 0x00000004090075a7 */ /* 0x001064000800017f */
[----:B-1----:R-:W-:Y:S05]  /*10290*/  @!P0 NANOSLEEP.SYNCS 0x989680 ;  /* 0x009896800000895d */ /* 0x002fea0003900000 */
[----:B------:R-:W1:Y:S02]  /*102a0*/  @!P0 SYNCS.PHASECHK.TRANS64 P0, [R9+URZ], R4 ;  /* 0x00000004090085a7 */ /* 0x000e64000800007f */
[----:B-1----:R-:W-:Y:S05]  /*102b0*/  @!P0 BRA `(.L_x_315) ;  /* 0xfffffffc00f08947 */ /* 0x002fea000383ffff */
[----:B------:R-:W-:Y:S05]  /*102c0*/  BRA `(.L_x_325) ;  /* 0xfffffffc00287947 */ /* 0x000fea000383ffff */
.L_x_326:
[----:B------:R-:W-:-:S00]  /*102d0*/  BRA `(.L_x_326) ;  /* 0xfffffffc00fc7947 */ /* 0x000fc0000383ffff */
[----:B------:R-:W-:-:S00]  /*102e0*/  NOP ;  /* 0x0000000000007918 */ /* 0x000fc00000000000 */
        /* <DEDUP_REMOVED lines=9> */
.L_x_327:


//--------------------- .nv.shared._ZN7cutlass13device_kernelINS_4gemm6kernel13GemmUniversalIN4cute5tupleIJiiiiEEENS1_10collective13CollectiveMmaINS1_37MainloopSm90TmaGmmaWarpSpecializedFP8ILi3ENS5_IJNS4_1CILi1EEESB_SB_EEENS1_35KernelTmaWarpSpecializedCooperativeEEENS5_IJNSA_ILi256EEENSA_ILi128EEENSA_ILi32EEEEEENS_12float_e4m3_tENS5_IJlSB_lEEESJ_SK_NS4_8TiledMMAINS4_8MMA_AtomIJNS4_4SM904GMMA31MMA_64x128x32_F32E4M3E4M3_SS_TNILNSO_7ScaleInE1ELSQ_1EEEEEENS4_6LayoutINS5_IJNSA_ILi2EEESB_SB_EEENS5_IJSB_NSA_ILi0EEESW_EEEEENS5_IJNS4_10UnderscoreESZ_SZ_EEEEENS4_13SM90_TMA_LOADENS4_14ComposedLayoutINS4_7SwizzleILi1ELi4ELi3EEENS4_18smem_ptr_flag_bitsILi8EEENST_INS5_IJNSA_ILi8EEESH_EEENS5_IJSH_SB_EEEEEEEvNS4_8identityES12_S1C_vS1D_EENS_8epilogue10collective6detail29Sm90TmaWarpSpecializedAdapterINS1G_15DefaultEpilogueISJ_SK_SK_NS1F_6thread17LinearCombinationISJ_Li1EffLNS1K_9ScaleType4KindE0ELNS_15FloatRoundStyleE2ESJ_EENS1_15EpilogueDefaultEEEEEvvEEEEvNT_6ParamsE --------------------------
	.section	.nv.shared._ZN7cutlass13device_kernelINS_4gemm6kernel13GemmUniversalIN4cute5tupleIJiiiiEEENS1_10collective13CollectiveMmaINS1_37MainloopSm90TmaGmmaWarpSpecializedFP8ILi3ENS5_IJNS4_1CILi1EEESB_SB_EEENS1_35KernelTmaWarpSpecializedCooperativeEEENS5_IJNSA_ILi256EEENSA_ILi128EEENSA_ILi32EEEEEENS_12float_e4m3_tENS5_IJlSB_lEEESJ_SK_NS4_8TiledMMAINS4_8MMA_AtomIJNS4_4SM904GMMA31MMA_64x128x32_F32E4M3E4M3_SS_TNILNSO_7ScaleInE1ELSQ_1EEEEEENS4_6LayoutINS5_IJNSA_ILi2EEESB_SB_EEENS5_IJSB_NSA_ILi0EEESW_EEEEENS5_IJNS4_10UnderscoreESZ_SZ_EEEEENS4_13SM90_TMA_LOADENS4_14ComposedLayoutINS4_7SwizzleILi1ELi4ELi3EEENS4_18smem_ptr_flag_bitsILi8EEENST_INS5_IJNSA_ILi8EEESH_EEENS5_IJSH_SB_EEEEEEEvNS4_8identityES12_S1C_vS1D_EENS_8epilogue10collective6detail29Sm90TmaWarpSpecializedAdapterINS1G_15DefaultEpilogueISJ_SK_SK_NS1F_6thread17LinearCombinationISJ_Li1EffLNS1K_9ScaleType4KindE0ELNS_15FloatRoundStyleE2ESJ_EENS1_15EpilogueDefaultEEEEEvvEEEEvNT_6ParamsE,"aw",@nobits
	.sectionflags	@""
	.align	16
	.zero		1024


//--------------------- .nv.shared.reserved.0     --------------------------
	.section	.nv.shared.reserved.0,"aw",@nobits
	.weak		__nv_reservedSMEM_offset_0_alias
	.size		__nv_reservedSMEM_offset_0_alias, 0, 0
	.other		__nv_reservedSMEM_offset_0_alias,@"STO_CUDA_RESERVED_SHARED STV_DEFAULT"
__nv_reservedSMEM_offset_0_alias:
	.zero		0


//--------------------- .nv.global                --------------------------
	.section	.nv.global,"aw",@nobits
.nv.global:
	.type		_ZN40_INTERNAL_b2d2f906_4_k_cu_6d73f5a3_225254cute1_E,@object
	.size		_ZN40_INTERNAL_b2d2f906_4_k_cu_6d73f5a3_225254cute1_E,(_ZN40_INTERNAL_b2d2f906_4_k_cu_6d73f5a3_225254cuda3std3__45__cpo6cbeginE - _ZN40_INTERNAL_b2d2f906_4_k_cu_6d73f5a3_225254cute1_E)
_ZN40_INTERNAL_b2d2f906_4_k_cu_6d73f5a3_225254cute1_E:
	.zero		1
	.type		_ZN40_INTERNAL_b2d2f906_4_k_cu_6d73f5a3_225254cuda3std3__45__cpo6cbeginE,@object
	.size		_ZN40_INTERNAL_b2d2f906_4_k_cu_6d73f5a3_225254cuda3std3__45__cpo6cbeginE,(_ZN40_INTERNAL_b2d2f906_4_k_cu_6d73f5a3_225254cuda3std3__48in_placeE - _ZN40_INTERNAL_b2d2f906_4_k_cu_6d73f5a3_225254cuda3std3__45__cpo6cbeginE)
_ZN40_INTERNAL_b2d2f906_4_k_cu_6d73f5a3_225254cuda3std3__45__cpo6cbeginE:
	.zero		1
	.type		_ZN40_INTERNAL_b2d2f906_4_k_cu_6d73f5a3_225254cuda3std3__48in_placeE,@object
	.size		_ZN40_INTERNAL_b2d2f906_4_k_cu_6d73f5a3_225254cuda3std3__48in_placeE,(_ZN40_INTERNAL_b2d2f906_4_k_cu_6d73f5a3_225254cuda3std6ranges3__45__cpo9iter_moveE - _ZN40_INTERNAL_b2d2f906_4_k_cu_6d73f5a3_225254cuda3std3__48in_placeE)
_ZN40_INTERNAL_b2d2f906_4_k_cu_6d73f5a3_225254cuda3std3__48in_placeE:
	.zero		1
	.type		_ZN40_INTERNAL_b2d2f906_4_k_cu_6d73f5a3_225254cuda3std6ranges3__45__cpo9iter_moveE,@object
	.size		_ZN40_INTERNAL_b2d2f906_4_k_cu_6d73f5a3_225254cuda3std6ranges3__45__cpo9iter_moveE,(_ZN40_INTERNAL_b2d2f906_4_k_cu_6d73f5a3_225254cuda3std3__45__cpo5beginE - _ZN40_INTERNAL_b2d2f906_4_k_cu_6d73f5a3_225254cuda3std6ranges3__45__cpo9iter_moveE)
_ZN40_INTERNAL_b2d2f906_4_k_cu_6d73f5a3_225254cuda3std6ranges3__45__cpo9iter_moveE:
	.zero		1
	.type		_ZN40_INTERNAL_b2d2f906_4_k_cu_6d73f5a3_225254cuda3std3__45__cpo5beginE,@object
	.size		_ZN40_INTERNAL_b2d2f906_4_k_cu_6d73f5a3_225254cuda3std3__45__cpo5beginE,(_ZN40_INTERNAL_b2d2f906_4_k_cu_6d73f5a3_225254cuda3std3__442_GLOBAL__N__b2d2f906_4_k_cu_6d73f5a3_225256ignoreE - _ZN40_INTERNAL_b2d2f906_4_k_cu_6d73f5a3_225254cuda3std3__45__cpo5beginE)
_ZN40_INTERNAL_b2d2f906_4_k_cu_6d73f5a3_225254cuda3std3__45__cpo5beginE:
	.zero		1
	.type		_ZN40_INTERNAL_b2d2f906_4_k_cu_6d73f5a3_225254cuda3std3__442_GLOBAL__N__b2d2f906_4_k_cu_6d73f5a3_225256ignoreE,@object
	.size		_ZN40_INTERNAL_b2d2f906_4_k_cu_6d73f5a3_225254cuda3std3__442_GLOBAL__N__b2d2f906_4_k_cu_6d73f5a3_225256ignoreE,(_ZN40_INTERNAL_b2d2f906_4_k_cu_6d73f5a3_225254cute7productE - _ZN40_INTERNAL_b2d2f906_4_k_cu_6d73f5a3_225254cuda3std3__442_GLOBAL__N__b2d2f906_4_k_cu_6d73f5a3_225256ignoreE)
_ZN40_INTERNAL_b2d2f906_4_k_cu_6d73f5a3_225254cuda3std3__442_GLOBAL__N__b2d2f906_4_k_cu_6d73f5a3_225256ignoreE:
	.zero		1
	.type		_ZN40_INTERNAL_b2d2f906_4_k_cu_6d73f5a3_225254cute7productE,@object
	.size		_ZN40_INTERNAL_b2d2f906_4_k_cu_6d73f5a3_225254cute7productE,(_ZN40_INTERNAL_b2d2f906_4_k_cu_6d73f5a3_225254cuda3std3__45__cpo3endE - _ZN40_INTERNAL_b2d2f906_4_k_cu_6d73f5a3_225254cute7productE)
_ZN40_INTERNAL_b2d2f906_4_k_cu_6d73f5a3_225254cute7productE:
	.zero		1
	.type		_ZN40_INTERNAL_b2d2f906_4_k_cu_6d73f5a3_225254cuda3std3__45__cpo3endE,@object
	.size		_ZN40_INTERNAL_b2d2f906_4_k_cu_6d73f5a3_225254cuda3std3__45__cpo3endE,(_ZN40_INTERNAL_b2d2f906_4_k_cu_6d73f5a3_225254cuda3std3__419piecewise_constructE - _ZN40_INTERNAL_b2d2f906_4_k_cu_6d73f5a3_225254cuda3std3__45__cpo3endE)
_ZN40_INTERNAL_b2d2f906_4_k_cu_6d73f5a3_225254cuda3std3__45__cpo3endE:
	.zero		1
	.type		_ZN40_INTERNAL_b2d2f906_4_k_cu_6d73f5a3_225254cuda3std3__419piecewise_constructE,@object
	.size		_ZN40_INTERNAL_b2d2f906_4_k_cu_6d73f5a3_225254cuda3std3__419piecewise_constructE,(_ZN40_INTERNAL_b2d2f906_4_k_cu_6d73f5a3_225254cuda3std3__45__cpo4cendE - _ZN40_INTERNAL_b2d2f906_4_k_cu_6d73f5a3_225254cuda3std3__419piecewise_constructE)
_ZN40_INTERNAL_b2d2f906_4_k_cu_6d73f5a3_225254cuda3std3__419piecewise_constructE:
	.zero		1
	.type		_ZN40_INTERNAL_b2d2f906_4_k_cu_6d73f5a3_225254cuda3std3__45__cpo4cendE,@object
	.size		_ZN40_INTERNAL_b2d2f906_4_k_cu_6d73f5a3_225254cuda3std3__45__cpo4cendE,(_ZN40_INTERNAL_b2d2f906_4_k_cu_6d73f5a3_225254cuda3std6ranges3__45__cpo4swapE - _ZN40_INTERNAL_b2d2f906_4_k_cu_6d73f5a3_225254cuda3std3__45__cpo4cendE)
_ZN40_INTERNAL_b2d2f906_4_k_cu_6d73f5a3_225254cuda3std3__45__cpo4cendE:
	.zero		1
	.type		_ZN40_INTERNAL_b2d2f906_4_k_cu_6d73f5a3_225254cuda3std6ranges3__45__cpo4swapE,@object
	.size		_ZN40_INTERNAL_b2d2f906_4_k_cu_6d73f5a3_225254cuda3std6ranges3__45__cpo4swapE,(.L_7 - _ZN40_INTERNAL_b2d2f906_4_k_cu_6d73f5a3_225254cuda3std6ranges3__45__cpo4swapE)
_ZN40_INTERNAL_b2d2f906_4_k_cu_6d73f5a3_225254cuda3std6ranges3__45__cpo4swapE:
	.zero		1
.L_7:


//--------------------- .nv.constant0._ZN7cutlass13device_kernelINS_4gemm6kernel13GemmUniversalIN4cute5tupleIJiiiiEEENS1_10collective13CollectiveMmaINS1_37MainloopSm90TmaGmmaWarpSpecializedFP8ILi3ENS5_IJNS4_1CILi1EEESB_SB_EEENS1_35KernelTmaWarpSpecializedCooperativeEEENS5_IJNSA_ILi256EEENSA_ILi128EEENSA_ILi32EEEEEENS_12float_e4m3_tENS5_IJlSB_lEEESJ_SK_NS4_8TiledMMAINS4_8MMA_AtomIJNS4_4SM904GMMA31MMA_64x128x32_F32E4M3E4M3_SS_TNILNSO_7ScaleInE1ELSQ_1EEEEEENS4_6LayoutINS5_IJNSA_ILi2EEESB_SB_EEENS5_IJSB_NSA_ILi0EEESW_EEEEENS5_IJNS4_10UnderscoreESZ_SZ_EEEEENS4_13SM90_TMA_LOADENS4_14ComposedLayoutINS4_7SwizzleILi1ELi4ELi3EEENS4_18smem_ptr_flag_bitsILi8EEENST_INS5_IJNSA_ILi8EEESH_EEENS5_IJSH_SB_EEEEEEEvNS4_8identityES12_S1C_vS1D_EENS_8epilogue10collective6detail29Sm90TmaWarpSpecializedAdapterINS1G_15DefaultEpilogueISJ_SK_SK_NS1F_6thread17LinearCombinationISJ_Li1EffLNS1K_9ScaleType4KindE0ELNS_15FloatRoundStyleE2ESJ_EENS1_15EpilogueDefaultEEEEEvvEEEEvNT_6ParamsE --------------------------
	.section	.nv.constant0._ZN7cutlass13device_kernelINS_4gemm6kernel13GemmUniversalIN4cute5tupleIJiiiiEEENS1_10collective13CollectiveMmaINS1_37MainloopSm90TmaGmmaWarpSpecializedFP8ILi3ENS5_IJNS4_1CILi1EEESB_SB_EEENS1_35KernelTmaWarpSpecializedCooperativeEEENS5_IJNSA_ILi256EEENSA_ILi128EEENSA_ILi32EEEEEENS_12float_e4m3_tENS5_IJlSB_lEEESJ_SK_NS4_8TiledMMAINS4_8MMA_AtomIJNS4_4SM904GMMA31MMA_64x128x32_F32E4M3E4M3_SS_TNILNSO_7ScaleInE1ELSQ_1EEEEEENS4_6LayoutINS5_IJNSA_ILi2EEESB_SB_EEENS5_IJSB_NSA_ILi0EEESW_EEEEENS5_IJNS4_10UnderscoreESZ_SZ_EEEEENS4_13SM90_TMA_LOADENS4_14ComposedLayoutINS4_7SwizzleILi1ELi4ELi3EEENS4_18smem_ptr_flag_bitsILi8EEENST_INS5_IJNSA_ILi8EEESH_EEENS5_IJSH_SB_EEEEEEEvNS4_8identityES12_S1C_vS1D_EENS_8epilogue10collective6detail29Sm90TmaWarpSpecializedAdapterINS1G_15DefaultEpilogueISJ_SK_SK_NS1F_6thread17LinearCombinationISJ_Li1EffLNS1K_9ScaleType4KindE0ELNS_15FloatRoundStyleE2ESJ_EENS1_15EpilogueDefaultEEEEEvvEEEEvNT_6ParamsE,"a",@progbits
	.sectionflags	@""
	.align	4
.nv.constant0._ZN7cutlass13device_kernelINS_4gemm6kernel13GemmUniversalIN4cute5tupleIJiiiiEEENS1_10collective13CollectiveMmaINS1_37MainloopSm90TmaGmmaWarpSpecializedFP8ILi3ENS5_IJNS4_1CILi1EEESB_SB_EEENS1_35KernelTmaWarpSpecializedCooperativeEEENS5_IJNSA_ILi256EEENSA_ILi128EEENSA_ILi32EEEEEENS_12float_e4m3_tENS5_IJlSB_lEEESJ_SK_NS4_8TiledMMAINS4_8MMA_AtomIJNS4_4SM904GMMA31MMA_64x128x32_F32E4M3E4M3_SS_TNILNSO_7ScaleInE1ELSQ_1EEEEEENS4_6LayoutINS5_IJNSA_ILi2EEESB_SB_EEENS5_IJSB_NSA_ILi0EEESW_EEEEENS5_IJNS4_10UnderscoreESZ_SZ_EEEEENS4_13SM90_TMA_LOADENS4_14ComposedLayoutINS4_7SwizzleILi1ELi4ELi3EEENS4_18smem_ptr_flag_bitsILi8EEENST_INS5_IJNSA_ILi8EEESH_EEENS5_IJSH_SB_EEEEEEEvNS4_8identityES12_S1C_vS1D_EENS_8epilogue10collective6detail29Sm90TmaWarpSpecializedAdapterINS1G_15DefaultEpilogueISJ_SK_SK_NS1F_6thread17LinearCombinationISJ_Li1EffLNS1K_9ScaleType4KindE0ELNS_15FloatRoundStyleE2ESJ_EENS1_15EpilogueDefaultEEEEEvvEEEEvNT_6ParamsE:
	.zero		1664


//--------------------- SYMBOLS --------------------------

	.type		.nv.reservedSmem.offset0,@object
	.size		.nv.reservedSmem.offset0,0x4
